//
// Generated by NVIDIA NVVM Compiler
//
// Compiler Build ID: CL-36424714
// Cuda compilation tools, release 13.0, V13.0.88
// Based on NVVM 20.0.0
//

.version 9.0
.target sm_100
.address_size 64

	// .globl	_Z10jacobi_seqPPPdS1_S1_i

.visible .entry _Z10jacobi_seqPPPdS1_S1_i(
	.param .u64 .ptr .align 1 _Z10jacobi_seqPPPdS1_S1_i_param_0,
	.param .u64 .ptr .align 1 _Z10jacobi_seqPPPdS1_S1_i_param_1,
	.param .u64 .ptr .align 1 _Z10jacobi_seqPPPdS1_S1_i_param_2,
	.param .u32 _Z10jacobi_seqPPPdS1_S1_i_param_3
)
{
	.reg .pred 	%p<7>;
	.reg .b32 	%r<25>;
	.reg .b64 	%rd<149>;
	.reg .b64 	%fd<50>;

	ld.param.u32 	%r13, [_Z10jacobi_seqPPPdS1_S1_i_param_3];
	setp.lt.s32 	%p1, %r13, 1;
	@%p1 bra 	$L__BB0_11;
	add.s32 	%r15, %r13, 1;
	cvt.rn.f64.u32 	%fd2, %r15;
	mov.f64 	%fd3, 0d4000000000000000;
	div.rn.f64 	%fd4, %fd3, %fd2;
	mul.f64 	%fd1, %fd4, %fd4;
	and.b32  	%r1, %r13, 1;
	and.b32  	%r16, %r13, 2147483646;
	neg.s32 	%r2, %r16;
	mov.b32 	%r20, 1;
$L__BB0_2:
	ld.param.u64 	%rd147, [_Z10jacobi_seqPPPdS1_S1_i_param_2];
	ld.param.u64 	%rd146, [_Z10jacobi_seqPPPdS1_S1_i_param_1];
	ld.param.u64 	%rd145, [_Z10jacobi_seqPPPdS1_S1_i_param_0];
	cvta.to.global.u64 	%rd9, %rd146;
	mul.wide.u32 	%rd10, %r20, 8;
	add.s64 	%rd1, %rd9, %rd10;
	cvta.to.global.u64 	%rd11, %rd147;
	add.s64 	%rd2, %rd11, %rd10;
	cvta.to.global.u64 	%rd12, %rd145;
	add.s64 	%rd3, %rd12, %rd10;
	mov.b32 	%r21, 1;
$L__BB0_3:
	setp.eq.s32 	%p2, %r13, 1;
	mov.b32 	%r24, 1;
	@%p2 bra 	$L__BB0_7;
	mov.b32 	%r22, 0;
	mov.b64 	%rd148, 0;
	mov.u32 	%r23, %r2;
$L__BB0_5:
	ld.global.u64 	%rd14, [%rd1+-8];
	cvta.to.global.u64 	%rd15, %rd14;
	mul.wide.u32 	%rd16, %r21, 8;
	add.s64 	%rd17, %rd15, %rd16;
	ld.global.u64 	%rd18, [%rd17];
	cvta.to.global.u64 	%rd19, %rd18;
	add.s64 	%rd20, %rd19, %rd148;
	ld.global.f64 	%fd5, [%rd20+8];
	ld.global.u64 	%rd21, [%rd1+8];
	cvta.to.global.u64 	%rd22, %rd21;
	add.s64 	%rd23, %rd22, %rd16;
	ld.global.u64 	%rd24, [%rd23];
	cvta.to.global.u64 	%rd25, %rd24;
	add.s64 	%rd26, %rd25, %rd148;
	ld.global.f64 	%fd6, [%rd26+8];
	add.f64 	%fd7, %fd5, %fd6;
	ld.global.u64 	%rd27, [%rd1];
	cvta.to.global.u64 	%rd28, %rd27;
	add.s64 	%rd29, %rd28, %rd16;
	ld.global.u64 	%rd30, [%rd29+-8];
	cvta.to.global.u64 	%rd31, %rd30;
	add.s64 	%rd32, %rd31, %rd148;
	ld.global.f64 	%fd8, [%rd32+8];
	add.f64 	%fd9, %fd7, %fd8;
	ld.global.u64 	%rd33, [%rd29+8];
	cvta.to.global.u64 	%rd34, %rd33;
	add.s64 	%rd35, %rd34, %rd148;
	ld.global.f64 	%fd10, [%rd35+8];
	add.f64 	%fd11, %fd9, %fd10;
	ld.global.u64 	%rd36, [%rd29];
	cvta.to.global.u64 	%rd37, %rd36;
	add.s64 	%rd38, %rd37, %rd148;
	ld.global.f64 	%fd12, [%rd38];
	add.f64 	%fd13, %fd11, %fd12;
	ld.global.f64 	%fd14, [%rd38+16];
	add.f64 	%fd15, %fd13, %fd14;
	ld.global.u64 	%rd39, [%rd2];
	cvta.to.global.u64 	%rd40, %rd39;
	add.s64 	%rd41, %rd40, %rd16;
	ld.global.u64 	%rd42, [%rd41];
	cvta.to.global.u64 	%rd43, %rd42;
	add.s64 	%rd44, %rd43, %rd148;
	ld.global.f64 	%fd16, [%rd44+8];
	fma.rn.f64 	%fd17, %fd1, %fd16, %fd15;
	ld.global.u64 	%rd45, [%rd3];
	cvta.to.global.u64 	%rd46, %rd45;
	add.s64 	%rd47, %rd46, %rd16;
	ld.global.u64 	%rd48, [%rd47];
	cvta.to.global.u64 	%rd49, %rd48;
	add.s64 	%rd50, %rd49, %rd148;
	st.global.f64 	[%rd50+8], %fd17;
	ld.global.u64 	%rd51, [%rd3];
	cvta.to.global.u64 	%rd52, %rd51;
	add.s64 	%rd53, %rd52, %rd16;
	ld.global.u64 	%rd54, [%rd53];
	cvta.to.global.u64 	%rd55, %rd54;
	add.s64 	%rd56, %rd55, %rd148;
	ld.global.f64 	%fd18, [%rd56+8];
	mul.f64 	%fd19, %fd18, 0d3FC5555555555555;
	st.global.f64 	[%rd56+8], %fd19;
	ld.global.u64 	%rd57, [%rd1+-8];
	cvta.to.global.u64 	%rd58, %rd57;
	add.s64 	%rd59, %rd58, %rd16;
	ld.global.u64 	%rd60, [%rd59];
	cvta.to.global.u64 	%rd61, %rd60;
	add.s64 	%rd62, %rd61, %rd148;
	ld.global.f64 	%fd20, [%rd62+16];
	ld.global.u64 	%rd63, [%rd1+8];
	cvta.to.global.u64 	%rd64, %rd63;
	add.s64 	%rd65, %rd64, %rd16;
	ld.global.u64 	%rd66, [%rd65];
	cvta.to.global.u64 	%rd67, %rd66;
	add.s64 	%rd68, %rd67, %rd148;
	ld.global.f64 	%fd21, [%rd68+16];
	add.f64 	%fd22, %fd20, %fd21;
	ld.global.u64 	%rd69, [%rd1];
	cvta.to.global.u64 	%rd70, %rd69;
	add.s64 	%rd71, %rd70, %rd16;
	ld.global.u64 	%rd72, [%rd71+-8];
	cvta.to.global.u64 	%rd73, %rd72;
	add.s64 	%rd74, %rd73, %rd148;
	ld.global.f64 	%fd23, [%rd74+16];
	add.f64 	%fd24, %fd22, %fd23;
	ld.global.u64 	%rd75, [%rd71+8];
	cvta.to.global.u64 	%rd76, %rd75;
	add.s64 	%rd77, %rd76, %rd148;
	ld.global.f64 	%fd25, [%rd77+16];
	add.f64 	%fd26, %fd24, %fd25;
	ld.global.u64 	%rd78, [%rd71];
	cvta.to.global.u64 	%rd79, %rd78;
	add.s64 	%rd80, %rd79, %rd148;
	ld.global.f64 	%fd27, [%rd80+8];
	add.f64 	%fd28, %fd26, %fd27;
	ld.global.f64 	%fd29, [%rd80+24];
	add.f64 	%fd30, %fd28, %fd29;
	ld.global.u64 	%rd81, [%rd2];
	cvta.to.global.u64 	%rd82, %rd81;
	add.s64 	%rd83, %rd82, %rd16;
	ld.global.u64 	%rd84, [%rd83];
	cvta.to.global.u64 	%rd85, %rd84;
	add.s64 	%rd86, %rd85, %rd148;
	ld.global.f64 	%fd31, [%rd86+16];
	fma.rn.f64 	%fd32, %fd1, %fd31, %fd30;
	ld.global.u64 	%rd87, [%rd3];
	cvta.to.global.u64 	%rd88, %rd87;
	add.s64 	%rd89, %rd88, %rd16;
	ld.global.u64 	%rd90, [%rd89];
	cvta.to.global.u64 	%rd91, %rd90;
	add.s64 	%rd92, %rd91, %rd148;
	st.global.f64 	[%rd92+16], %fd32;
	ld.global.u64 	%rd93, [%rd3];
	cvta.to.global.u64 	%rd94, %rd93;
	add.s64 	%rd95, %rd94, %rd16;
	ld.global.u64 	%rd96, [%rd95];
	cvta.to.global.u64 	%rd97, %rd96;
	add.s64 	%rd98, %rd97, %rd148;
	ld.global.f64 	%fd33, [%rd98+16];
	mul.f64 	%fd34, %fd33, 0d3FC5555555555555;
	st.global.f64 	[%rd98+16], %fd34;
	add.s32 	%r23, %r23, 2;
	add.s32 	%r22, %r22, 2;
	add.s64 	%rd148, %rd148, 16;
	setp.ne.s32 	%p3, %r23, 0;
	@%p3 bra 	$L__BB0_5;
	add.s32 	%r24, %r22, 1;
$L__BB0_7:
	setp.eq.s32 	%p4, %r1, 0;
	@%p4 bra 	$L__BB0_9;
	ld.global.u64 	%rd99, [%rd1+-8];
	cvta.to.global.u64 	%rd100, %rd99;
	mul.wide.u32 	%rd101, %r21, 8;
	add.s64 	%rd102, %rd100, %rd101;
	ld.global.u64 	%rd103, [%rd102];
	cvta.to.global.u64 	%rd104, %rd103;
	mul.wide.u32 	%rd105, %r24, 8;
	add.s64 	%rd106, %rd104, %rd105;
	ld.global.f64 	%fd35, [%rd106];
	ld.global.u64 	%rd107, [%rd1+8];
	cvta.to.global.u64 	%rd108, %rd107;
	add.s64 	%rd109, %rd108, %rd101;
	ld.global.u64 	%rd110, [%rd109];
	cvta.to.global.u64 	%rd111, %rd110;
	add.s64 	%rd112, %rd111, %rd105;
	ld.global.f64 	%fd36, [%rd112];
	add.f64 	%fd37, %fd35, %fd36;
	ld.global.u64 	%rd113, [%rd1];
	cvta.to.global.u64 	%rd114, %rd113;
	add.s64 	%rd115, %rd114, %rd101;
	ld.global.u64 	%rd116, [%rd115+-8];
	cvta.to.global.u64 	%rd117, %rd116;
	add.s64 	%rd118, %rd117, %rd105;
	ld.global.f64 	%fd38, [%rd118];
	add.f64 	%fd39, %fd37, %fd38;
	ld.global.u64 	%rd119, [%rd115+8];
	cvta.to.global.u64 	%rd120, %rd119;
	add.s64 	%rd121, %rd120, %rd105;
	ld.global.f64 	%fd40, [%rd121];
	add.f64 	%fd41, %fd39, %fd40;
	ld.global.u64 	%rd122, [%rd115];
	cvta.to.global.u64 	%rd123, %rd122;
	mul.wide.s32 	%rd124, %r24, 8;
	add.s64 	%rd125, %rd123, %rd124;
	ld.global.f64 	%fd42, [%rd125+-8];
	add.f64 	%fd43, %fd41, %fd42;
	add.s64 	%rd126, %rd123, %rd105;
	ld.global.f64 	%fd44, [%rd126+8];
	add.f64 	%fd45, %fd43, %fd44;
	ld.global.u64 	%rd127, [%rd2];
	cvta.to.global.u64 	%rd128, %rd127;
	add.s64 	%rd129, %rd128, %rd101;
	ld.global.u64 	%rd130, [%rd129];
	cvta.to.global.u64 	%rd131, %rd130;
	add.s64 	%rd132, %rd131, %rd105;
	ld.global.f64 	%fd46, [%rd132];
	fma.rn.f64 	%fd47, %fd1, %fd46, %fd45;
	ld.global.u64 	%rd133, [%rd3];
	cvta.to.global.u64 	%rd134, %rd133;
	add.s64 	%rd135, %rd134, %rd101;
	ld.global.u64 	%rd136, [%rd135];
	cvta.to.global.u64 	%rd137, %rd136;
	add.s64 	%rd138, %rd137, %rd105;
	st.global.f64 	[%rd138], %fd47;
	ld.global.u64 	%rd139, [%rd3];
	cvta.to.global.u64 	%rd140, %rd139;
	add.s64 	%rd141, %rd140, %rd101;
	ld.global.u64 	%rd142, [%rd141];
	cvta.to.global.u64 	%rd143, %rd142;
	add.s64 	%rd144, %rd143, %rd105;
	ld.global.f64 	%fd48, [%rd144];
	mul.f64 	%fd49, %fd48, 0d3FC5555555555555;
	st.global.f64 	[%rd144], %fd49;
$L__BB0_9:
	setp.ne.s32 	%p5, %r21, %r13;
	add.s32 	%r21, %r21, 1;
	@%p5 bra 	$L__BB0_3;
	setp.ne.s32 	%p6, %r20, %r13;
	add.s32 	%r20, %r20, 1;
	@%p6 bra 	$L__BB0_2;
$L__BB0_11:
	ret;

}
	// .globl	_Z10jacobi_natPPPdS1_S1_i
.visible .entry _Z10jacobi_natPPPdS1_S1_i(
	.param .u64 .ptr .align 1 _Z10jacobi_natPPPdS1_S1_i_param_0,
	.param .u64 .ptr .align 1 _Z10jacobi_natPPPdS1_S1_i_param_1,
	.param .u64 .ptr .align 1 _Z10jacobi_natPPPdS1_S1_i_param_2,
	.param .u32 _Z10jacobi_natPPPdS1_S1_i_param_3
)
{
	.reg .b32 	%r<15>;
	.reg .b64 	%rd<55>;
	.reg .b64 	%fd<20>;

	ld.param.u64 	%rd1, [_Z10jacobi_natPPPdS1_S1_i_param_0];
	ld.param.u64 	%rd2, [_Z10jacobi_natPPPdS1_S1_i_param_1];
	ld.param.u64 	%rd3, [_Z10jacobi_natPPPdS1_S1_i_param_2];
	ld.param.u32 	%r1, [_Z10jacobi_natPPPdS1_S1_i_param_3];
	cvta.to.global.u64 	%rd4, %rd1;
	cvta.to.global.u64 	%rd5, %rd3;
	cvta.to.global.u64 	%rd6, %rd2;
	add.s32 	%r2, %r1, 1;
	cvt.rn.f64.s32 	%fd1, %r2;
	mov.f64 	%fd2, 0d4000000000000000;
	div.rn.f64 	%fd3, %fd2, %fd1;
	mov.u32 	%r3, %ctaid.x;
	mov.u32 	%r4, %ntid.x;
	mov.u32 	%r5, %tid.x;
	mad.lo.s32 	%r6, %r3, %r4, %r5;
	mov.u32 	%r7, %ctaid.y;
	mov.u32 	%r8, %ntid.y;
	mov.u32 	%r9, %tid.y;
	mad.lo.s32 	%r10, %r7, %r8, %r9;
	mov.u32 	%r11, %ctaid.z;
	mov.u32 	%r12, %ntid.z;
	mov.u32 	%r13, %tid.z;
	mad.lo.s32 	%r14, %r11, %r12, %r13;
	mul.wide.s32 	%rd7, %r6, 8;
	add.s64 	%rd8, %rd6, %rd7;
	ld.global.u64 	%rd9, [%rd8];
	cvta.to.global.u64 	%rd10, %rd9;
	mul.wide.u32 	%rd11, %r10, 8;
	add.s64 	%rd12, %rd10, %rd11;
	ld.global.u64 	%rd13, [%rd12+8];
	cvta.to.global.u64 	%rd14, %rd13;
	mul.wide.u32 	%rd15, %r14, 8;
	add.s64 	%rd16, %rd14, %rd15;
	ld.global.f64 	%fd4, [%rd16+8];
	ld.global.u64 	%rd17, [%rd8+16];
	cvta.to.global.u64 	%rd18, %rd17;
	add.s64 	%rd19, %rd18, %rd11;
	ld.global.u64 	%rd20, [%rd19+8];
	cvta.to.global.u64 	%rd21, %rd20;
	add.s64 	%rd22, %rd21, %rd15;
	ld.global.f64 	%fd5, [%rd22+8];
	add.f64 	%fd6, %fd4, %fd5;
	ld.global.u64 	%rd23, [%rd8+8];
	cvta.to.global.u64 	%rd24, %rd23;
	add.s64 	%rd25, %rd24, %rd11;
	ld.global.u64 	%rd26, [%rd25];
	cvta.to.global.u64 	%rd27, %rd26;
	add.s64 	%rd28, %rd27, %rd15;
	ld.global.f64 	%fd7, [%rd28+8];
	add.f64 	%fd8, %fd6, %fd7;
	ld.global.u64 	%rd29, [%rd25+16];
	cvta.to.global.u64 	%rd30, %rd29;
	add.s64 	%rd31, %rd30, %rd15;
	ld.global.f64 	%fd9, [%rd31+8];
	add.f64 	%fd10, %fd8, %fd9;
	ld.global.u64 	%rd32, [%rd25+8];
	cvta.to.global.u64 	%rd33, %rd32;
	add.s64 	%rd34, %rd33, %rd15;
	ld.global.f64 	%fd11, [%rd34];
	add.f64 	%fd12, %fd10, %fd11;
	ld.global.f64 	%fd13, [%rd34+16];
	add.f64 	%fd14, %fd12, %fd13;
	mul.f64 	%fd15, %fd3, %fd3;
	add.s64 	%rd35, %rd5, %rd7;
	ld.global.u64 	%rd36, [%rd35+8];
	cvta.to.global.u64 	%rd37, %rd36;
	add.s64 	%rd38, %rd37, %rd11;
	ld.global.u64 	%rd39, [%rd38+8];
	cvta.to.global.u64 	%rd40, %rd39;
	add.s64 	%rd41, %rd40, %rd15;
	ld.global.f64 	%fd16, [%rd41+8];
	fma.rn.f64 	%fd17, %fd15, %fd16, %fd14;
	add.s64 	%rd42, %rd4, %rd7;
	ld.global.u64 	%rd43, [%rd42+8];
	cvta.to.global.u64 	%rd44, %rd43;
	add.s64 	%rd45, %rd44, %rd11;
	ld.global.u64 	%rd46, [%rd45+8];
	cvta.to.global.u64 	%rd47, %rd46;
	add.s64 	%rd48, %rd47, %rd15;
	st.global.f64 	[%rd48+8], %fd17;
	ld.global.u64 	%rd49, [%rd42+8];
	cvta.to.global.u64 	%rd50, %rd49;
	add.s64 	%rd51, %rd50, %rd11;
	ld.global.u64 	%rd52, [%rd51+8];
	cvta.to.global.u64 	%rd53, %rd52;
	add.s64 	%rd54, %rd53, %rd15;
	ld.global.f64 	%fd18, [%rd54+8];
	mul.f64 	%fd19, %fd18, 0d3FC5555555555555;
	st.global.f64 	[%rd54+8], %fd19;
	ret;

}
	// .globl	_Z20jacobi_nat_with_normPPPdS1_S1_iS_
.visible .entry _Z20jacobi_nat_with_normPPPdS1_S1_iS_(
	.param .u64 .ptr .align 1 _Z20jacobi_nat_with_normPPPdS1_S1_iS__param_0,
	.param .u64 .ptr .align 1 _Z20jacobi_nat_with_normPPPdS1_S1_iS__param_1,
	.param .u64 .ptr .align 1 _Z20jacobi_nat_with_normPPPdS1_S1_iS__param_2,
	.param .u32 _Z20jacobi_nat_with_normPPPdS1_S1_iS__param_3,
	.param .u64 .ptr .align 1 _Z20jacobi_nat_with_normPPPdS1_S1_iS__param_4
)
{
	.reg .b32 	%r<15>;
	.reg .b64 	%rd<51>;
	.reg .b64 	%fd<25>;

	ld.param.u64 	%rd1, [_Z20jacobi_nat_with_normPPPdS1_S1_iS__param_0];
	ld.param.u64 	%rd2, [_Z20jacobi_nat_with_normPPPdS1_S1_iS__param_1];
	ld.param.u64 	%rd3, [_Z20jacobi_nat_with_normPPPdS1_S1_iS__param_2];
	ld.param.u32 	%r1, [_Z20jacobi_nat_with_normPPPdS1_S1_iS__param_3];
	ld.param.u64 	%rd4, [_Z20jacobi_nat_with_normPPPdS1_S1_iS__param_4];
	cvta.to.global.u64 	%rd5, %rd4;
	cvta.to.global.u64 	%rd6, %rd1;
	cvta.to.global.u64 	%rd7, %rd3;
	cvta.to.global.u64 	%rd8, %rd2;
	add.s32 	%r2, %r1, 1;
	cvt.rn.f64.s32 	%fd1, %r2;
	mov.f64 	%fd2, 0d4000000000000000;
	div.rn.f64 	%fd3, %fd2, %fd1;
	mov.u32 	%r3, %ctaid.x;
	mov.u32 	%r4, %ntid.x;
	mov.u32 	%r5, %tid.x;
	mad.lo.s32 	%r6, %r3, %r4, %r5;
	mov.u32 	%r7, %ctaid.y;
	mov.u32 	%r8, %ntid.y;
	mov.u32 	%r9, %tid.y;
	mad.lo.s32 	%r10, %r7, %r8, %r9;
	mov.u32 	%r11, %ctaid.z;
	mov.u32 	%r12, %ntid.z;
	mov.u32 	%r13, %tid.z;
	mad.lo.s32 	%r14, %r11, %r12, %r13;
	mul.wide.s32 	%rd9, %r6, 8;
	add.s64 	%rd10, %rd8, %rd9;
	ld.global.u64 	%rd11, [%rd10];
	mul.wide.u32 	%rd12, %r10, 8;
	add.s64 	%rd13, %rd11, %rd12;
	ld.u64 	%rd14, [%rd13+8];
	mul.wide.u32 	%rd15, %r14, 8;
	add.s64 	%rd16, %rd14, %rd15;
	ld.f64 	%fd4, [%rd16+8];
	ld.global.u64 	%rd17, [%rd10+16];
	add.s64 	%rd18, %rd17, %rd12;
	ld.u64 	%rd19, [%rd18+8];
	add.s64 	%rd20, %rd19, %rd15;
	ld.f64 	%fd5, [%rd20+8];
	add.f64 	%fd6, %fd4, %fd5;
	ld.global.u64 	%rd21, [%rd10+8];
	add.s64 	%rd22, %rd21, %rd12;
	ld.u64 	%rd23, [%rd22];
	add.s64 	%rd24, %rd23, %rd15;
	ld.f64 	%fd7, [%rd24+8];
	add.f64 	%fd8, %fd6, %fd7;
	ld.u64 	%rd25, [%rd22+16];
	add.s64 	%rd26, %rd25, %rd15;
	ld.f64 	%fd9, [%rd26+8];
	add.f64 	%fd10, %fd8, %fd9;
	ld.u64 	%rd27, [%rd22+8];
	add.s64 	%rd28, %rd27, %rd15;
	ld.f64 	%fd11, [%rd28];
	add.f64 	%fd12, %fd10, %fd11;
	ld.f64 	%fd13, [%rd28+16];
	add.f64 	%fd14, %fd12, %fd13;
	mul.f64 	%fd15, %fd3, %fd3;
	add.s64 	%rd29, %rd7, %rd9;
	ld.global.u64 	%rd30, [%rd29+8];
	add.s64 	%rd31, %rd30, %rd12;
	ld.u64 	%rd32, [%rd31+8];
	add.s64 	%rd33, %rd32, %rd15;
	ld.f64 	%fd16, [%rd33+8];
	fma.rn.f64 	%fd17, %fd15, %fd16, %fd14;
	add.s64 	%rd34, %rd6, %rd9;
	ld.global.u64 	%rd35, [%rd34+8];
	add.s64 	%rd36, %rd35, %rd12;
	ld.u64 	%rd37, [%rd36+8];
	add.s64 	%rd38, %rd37, %rd15;
	st.f64 	[%rd38+8], %fd17;
	ld.global.u64 	%rd39, [%rd34+8];
	add.s64 	%rd40, %rd39, %rd12;
	ld.u64 	%rd41, [%rd40+8];
	add.s64 	%rd42, %rd41, %rd15;
	ld.f64 	%fd18, [%rd42+8];
	mul.f64 	%fd19, %fd18, 0d3FC5555555555555;
	st.f64 	[%rd42+8], %fd19;
	ld.global.u64 	%rd43, [%rd34+8];
	add.s64 	%rd44, %rd43, %rd12;
	ld.u64 	%rd45, [%rd44+8];
	add.s64 	%rd46, %rd45, %rd15;
	ld.f64 	%fd20, [%rd46+8];
	ld.global.u64 	%rd47, [%rd10+8];
	add.s64 	%rd48, %rd47, %rd12;
	ld.u64 	%rd49, [%rd48+8];
	add.s64 	%rd50, %rd49, %rd15;
	ld.f64 	%fd21, [%rd50+8];
	sub.f64 	%fd22, %fd20, %fd21;
	mul.f64 	%fd23, %fd22, %fd22;
	atom.global.add.f64 	%fd24, [%rd5], %fd23;
	ret;

}
	// .globl	_Z11jacobi_gpu0PPPdS1_S1_S1_i
.visible .entry _Z11jacobi_gpu0PPPdS1_S1_S1_i(
	.param .u64 .ptr .align 1 _Z11jacobi_gpu0PPPdS1_S1_S1_i_param_0,
	.param .u64 .ptr .align 1 _Z11jacobi_gpu0PPPdS1_S1_S1_i_param_1,
	.param .u64 .ptr .align 1 _Z11jacobi_gpu0PPPdS1_S1_S1_i_param_2,
	.param .u64 .ptr .align 1 _Z11jacobi_gpu0PPPdS1_S1_S1_i_param_3,
	.param .u32 _Z11jacobi_gpu0PPPdS1_S1_S1_i_param_4
)
{
	.reg .pred 	%p<2>;
	.reg .b32 	%r<19>;
	.reg .b64 	%rd<108>;
	.reg .b64 	%fd<34>;

	ld.param.u64 	%rd5, [_Z11jacobi_gpu0PPPdS1_S1_S1_i_param_0];
	ld.param.u64 	%rd6, [_Z11jacobi_gpu0PPPdS1_S1_S1_i_param_1];
	ld.param.u64 	%rd4, [_Z11jacobi_gpu0PPPdS1_S1_S1_i_param_2];
	ld.param.u64 	%rd7, [_Z11jacobi_gpu0PPPdS1_S1_S1_i_param_3];
	ld.param.u32 	%r4, [_Z11jacobi_gpu0PPPdS1_S1_S1_i_param_4];
	cvta.to.global.u64 	%rd8, %rd5;
	cvta.to.global.u64 	%rd1, %rd7;
	cvta.to.global.u64 	%rd2, %rd6;
	add.s32 	%r5, %r4, 1;
	cvt.rn.f64.s32 	%fd2, %r5;
	mov.f64 	%fd3, 0d4000000000000000;
	div.rn.f64 	%fd1, %fd3, %fd2;
	mov.u32 	%r6, %ctaid.x;
	mov.u32 	%r7, %ntid.x;
	mov.u32 	%r8, %tid.x;
	mad.lo.s32 	%r1, %r6, %r7, %r8;
	mov.u32 	%r9, %ctaid.y;
	mov.u32 	%r10, %ntid.y;
	mov.u32 	%r11, %tid.y;
	mad.lo.s32 	%r2, %r9, %r10, %r11;
	mov.u32 	%r12, %ctaid.z;
	mov.u32 	%r13, %ntid.z;
	mov.u32 	%r14, %tid.z;
	mad.lo.s32 	%r3, %r12, %r13, %r14;
	add.s32 	%r15, %r3, 1;
	shr.u32 	%r16, %r4, 31;
	add.s32 	%r17, %r4, %r16;
	shr.s32 	%r18, %r17, 1;
	setp.ne.s32 	%p1, %r15, %r18;
	mul.wide.s32 	%rd9, %r1, 8;
	add.s64 	%rd3, %rd8, %rd9;
	@%p1 bra 	$L__BB3_2;
	cvta.to.global.u64 	%rd51, %rd4;
	add.s64 	%rd53, %rd2, %rd9;
	ld.global.u64 	%rd54, [%rd53];
	cvta.to.global.u64 	%rd55, %rd54;
	mul.wide.u32 	%rd56, %r2, 8;
	add.s64 	%rd57, %rd55, %rd56;
	ld.global.u64 	%rd58, [%rd57+8];
	cvta.to.global.u64 	%rd59, %rd58;
	mul.wide.u32 	%rd60, %r3, 8;
	add.s64 	%rd61, %rd59, %rd60;
	ld.global.f64 	%fd18, [%rd61+8];
	ld.global.u64 	%rd62, [%rd53+16];
	cvta.to.global.u64 	%rd63, %rd62;
	add.s64 	%rd64, %rd63, %rd56;
	ld.global.u64 	%rd65, [%rd64+8];
	cvta.to.global.u64 	%rd66, %rd65;
	add.s64 	%rd67, %rd66, %rd60;
	ld.global.f64 	%fd19, [%rd67+8];
	add.f64 	%fd20, %fd18, %fd19;
	ld.global.u64 	%rd68, [%rd53+8];
	cvta.to.global.u64 	%rd69, %rd68;
	add.s64 	%rd70, %rd69, %rd56;
	ld.global.u64 	%rd71, [%rd70];
	cvta.to.global.u64 	%rd72, %rd71;
	add.s64 	%rd73, %rd72, %rd60;
	ld.global.f64 	%fd21, [%rd73+8];
	add.f64 	%fd22, %fd20, %fd21;
	ld.global.u64 	%rd74, [%rd70+16];
	cvta.to.global.u64 	%rd75, %rd74;
	add.s64 	%rd76, %rd75, %rd60;
	ld.global.f64 	%fd23, [%rd76+8];
	add.f64 	%fd24, %fd22, %fd23;
	ld.global.u64 	%rd77, [%rd70+8];
	cvta.to.global.u64 	%rd78, %rd77;
	add.s64 	%rd79, %rd78, %rd60;
	ld.global.f64 	%fd25, [%rd79];
	add.f64 	%fd26, %fd24, %fd25;
	add.s64 	%rd80, %rd51, %rd9;
	ld.global.u64 	%rd81, [%rd80+8];
	cvta.to.global.u64 	%rd82, %rd81;
	add.s64 	%rd83, %rd82, %rd56;
	ld.global.u64 	%rd84, [%rd83+8];
	cvta.to.global.u64 	%rd85, %rd84;
	add.s64 	%rd86, %rd85, %rd60;
	ld.global.f64 	%fd27, [%rd86+16];
	add.f64 	%fd28, %fd26, %fd27;
	mul.f64 	%fd29, %fd1, %fd1;
	add.s64 	%rd87, %rd1, %rd9;
	ld.global.u64 	%rd88, [%rd87+8];
	cvta.to.global.u64 	%rd89, %rd88;
	add.s64 	%rd90, %rd89, %rd56;
	ld.global.u64 	%rd91, [%rd90+8];
	cvta.to.global.u64 	%rd92, %rd91;
	add.s64 	%rd93, %rd92, %rd60;
	ld.global.f64 	%fd30, [%rd93+8];
	ld.global.u64 	%rd94, [%rd3+8];
	cvta.to.global.u64 	%rd95, %rd94;
	add.s64 	%rd96, %rd95, %rd56;
	ld.global.u64 	%rd97, [%rd96+8];
	cvta.to.global.u64 	%rd98, %rd97;
	add.s64 	%rd99, %rd98, %rd60;
	fma.rn.f64 	%fd31, %fd29, %fd30, %fd28;
	st.global.f64 	[%rd99+8], %fd31;
	bra.uni 	$L__BB3_3;
$L__BB3_2:
	add.s64 	%rd11, %rd2, %rd9;
	ld.global.u64 	%rd12, [%rd11];
	cvta.to.global.u64 	%rd13, %rd12;
	mul.wide.u32 	%rd14, %r2, 8;
	add.s64 	%rd15, %rd13, %rd14;
	ld.global.u64 	%rd16, [%rd15+8];
	cvta.to.global.u64 	%rd17, %rd16;
	mul.wide.u32 	%rd18, %r3, 8;
	add.s64 	%rd19, %rd17, %rd18;
	ld.global.f64 	%fd4, [%rd19+8];
	ld.global.u64 	%rd20, [%rd11+16];
	cvta.to.global.u64 	%rd21, %rd20;
	add.s64 	%rd22, %rd21, %rd14;
	ld.global.u64 	%rd23, [%rd22+8];
	cvta.to.global.u64 	%rd24, %rd23;
	add.s64 	%rd25, %rd24, %rd18;
	ld.global.f64 	%fd5, [%rd25+8];
	add.f64 	%fd6, %fd4, %fd5;
	ld.global.u64 	%rd26, [%rd11+8];
	cvta.to.global.u64 	%rd27, %rd26;
	add.s64 	%rd28, %rd27, %rd14;
	ld.global.u64 	%rd29, [%rd28];
	cvta.to.global.u64 	%rd30, %rd29;
	add.s64 	%rd31, %rd30, %rd18;
	ld.global.f64 	%fd7, [%rd31+8];
	add.f64 	%fd8, %fd6, %fd7;
	ld.global.u64 	%rd32, [%rd28+16];
	cvta.to.global.u64 	%rd33, %rd32;
	add.s64 	%rd34, %rd33, %rd18;
	ld.global.f64 	%fd9, [%rd34+8];
	add.f64 	%fd10, %fd8, %fd9;
	ld.global.u64 	%rd35, [%rd28+8];
	cvta.to.global.u64 	%rd36, %rd35;
	add.s64 	%rd37, %rd36, %rd18;
	ld.global.f64 	%fd11, [%rd37];
	add.f64 	%fd12, %fd10, %fd11;
	ld.global.f64 	%fd13, [%rd37+16];
	add.f64 	%fd14, %fd12, %fd13;
	mul.f64 	%fd15, %fd1, %fd1;
	add.s64 	%rd38, %rd1, %rd9;
	ld.global.u64 	%rd39, [%rd38+8];
	cvta.to.global.u64 	%rd40, %rd39;
	add.s64 	%rd41, %rd40, %rd14;
	ld.global.u64 	%rd42, [%rd41+8];
	cvta.to.global.u64 	%rd43, %rd42;
	add.s64 	%rd44, %rd43, %rd18;
	ld.global.f64 	%fd16, [%rd44+8];
	ld.global.u64 	%rd45, [%rd3+8];
	cvta.to.global.u64 	%rd46, %rd45;
	add.s64 	%rd47, %rd46, %rd14;
	ld.global.u64 	%rd48, [%rd47+8];
	cvta.to.global.u64 	%rd49, %rd48;
	add.s64 	%rd50, %rd49, %rd18;
	fma.rn.f64 	%fd17, %fd15, %fd16, %fd14;
	st.global.f64 	[%rd50+8], %fd17;
$L__BB3_3:
	ld.global.u64 	%rd100, [%rd3+8];
	cvta.to.global.u64 	%rd101, %rd100;
	mul.wide.u32 	%rd102, %r2, 8;
	add.s64 	%rd103, %rd101, %rd102;
	ld.global.u64 	%rd104, [%rd103+8];
	cvta.to.global.u64 	%rd105, %rd104;
	mul.wide.u32 	%rd106, %r3, 8;
	add.s64 	%rd107, %rd105, %rd106;
	ld.global.f64 	%fd32, [%rd107+8];
	mul.f64 	%fd33, %fd32, 0d3FC5555555555555;
	st.global.f64 	[%rd107+8], %fd33;
	ret;

}
	// .globl	_Z11jacobi_gpu1PPPdS1_S1_S1_i
.visible .entry _Z11jacobi_gpu1PPPdS1_S1_S1_i(
	.param .u64 .ptr .align 1 _Z11jacobi_gpu1PPPdS1_S1_S1_i_param_0,
	.param .u64 .ptr .align 1 _Z11jacobi_gpu1PPPdS1_S1_S1_i_param_1,
	.param .u64 .ptr .align 1 _Z11jacobi_gpu1PPPdS1_S1_S1_i_param_2,
	.param .u64 .ptr .align 1 _Z11jacobi_gpu1PPPdS1_S1_S1_i_param_3,
	.param .u32 _Z11jacobi_gpu1PPPdS1_S1_S1_i_param_4
)
{
	.reg .pred 	%p<2>;
	.reg .b32 	%r<15>;
	.reg .b64 	%rd<99>;
	.reg .b64 	%fd<34>;

	ld.param.u64 	%rd5, [_Z11jacobi_gpu1PPPdS1_S1_S1_i_param_0];
	ld.param.u64 	%rd6, [_Z11jacobi_gpu1PPPdS1_S1_S1_i_param_1];
	ld.param.u64 	%rd4, [_Z11jacobi_gpu1PPPdS1_S1_S1_i_param_2];
	ld.param.u64 	%rd7, [_Z11jacobi_gpu1PPPdS1_S1_S1_i_param_3];
	ld.param.u32 	%r4, [_Z11jacobi_gpu1PPPdS1_S1_S1_i_param_4];
	cvta.to.global.u64 	%rd8, %rd5;
	cvta.to.global.u64 	%rd1, %rd7;
	cvta.to.global.u64 	%rd2, %rd6;
	add.s32 	%r5, %r4, 1;
	cvt.rn.f64.s32 	%fd2, %r5;
	mov.f64 	%fd3, 0d4000000000000000;
	div.rn.f64 	%fd1, %fd3, %fd2;
	mov.u32 	%r6, %ctaid.x;
	mov.u32 	%r7, %ntid.x;
	mov.u32 	%r8, %tid.x;
	mad.lo.s32 	%r1, %r6, %r7, %r8;
	mov.u32 	%r9, %ctaid.y;
	mov.u32 	%r10, %ntid.y;
	mov.u32 	%r11, %tid.y;
	mad.lo.s32 	%r2, %r9, %r10, %r11;
	mov.u32 	%r12, %ctaid.z;
	mov.u32 	%r13, %ntid.z;
	mov.u32 	%r14, %tid.z;
	mad.lo.s32 	%r3, %r12, %r13, %r14;
	setp.ne.s32 	%p1, %r3, 0;
	mul.wide.s32 	%rd9, %r1, 8;
	add.s64 	%rd3, %rd8, %rd9;
	@%p1 bra 	$L__BB4_2;
	cvta.to.global.u64 	%rd51, %rd4;
	add.s64 	%rd53, %rd2, %rd9;
	ld.global.u64 	%rd54, [%rd53];
	cvta.to.global.u64 	%rd55, %rd54;
	mul.wide.u32 	%rd56, %r2, 8;
	add.s64 	%rd57, %rd55, %rd56;
	ld.global.u64 	%rd58, [%rd57+8];
	cvta.to.global.u64 	%rd59, %rd58;
	ld.global.f64 	%fd18, [%rd59+8];
	ld.global.u64 	%rd60, [%rd53+16];
	cvta.to.global.u64 	%rd61, %rd60;
	add.s64 	%rd62, %rd61, %rd56;
	ld.global.u64 	%rd63, [%rd62+8];
	cvta.to.global.u64 	%rd64, %rd63;
	ld.global.f64 	%fd19, [%rd64+8];
	add.f64 	%fd20, %fd18, %fd19;
	ld.global.u64 	%rd65, [%rd53+8];
	cvta.to.global.u64 	%rd66, %rd65;
	add.s64 	%rd67, %rd66, %rd56;
	ld.global.u64 	%rd68, [%rd67];
	cvta.to.global.u64 	%rd69, %rd68;
	ld.global.f64 	%fd21, [%rd69+8];
	add.f64 	%fd22, %fd20, %fd21;
	ld.global.u64 	%rd70, [%rd67+16];
	cvta.to.global.u64 	%rd71, %rd70;
	ld.global.f64 	%fd23, [%rd71+8];
	add.f64 	%fd24, %fd22, %fd23;
	add.s64 	%rd72, %rd51, %rd9;
	ld.global.u64 	%rd73, [%rd72+8];
	cvta.to.global.u64 	%rd74, %rd73;
	add.s64 	%rd75, %rd74, %rd56;
	ld.global.u64 	%rd76, [%rd75+8];
	cvta.to.global.u64 	%rd77, %rd76;
	ld.global.f64 	%fd25, [%rd77];
	add.f64 	%fd26, %fd24, %fd25;
	ld.global.u64 	%rd78, [%rd67+8];
	cvta.to.global.u64 	%rd79, %rd78;
	ld.global.f64 	%fd27, [%rd79+16];
	add.f64 	%fd28, %fd26, %fd27;
	mul.f64 	%fd29, %fd1, %fd1;
	add.s64 	%rd80, %rd1, %rd9;
	ld.global.u64 	%rd81, [%rd80+8];
	cvta.to.global.u64 	%rd82, %rd81;
	add.s64 	%rd83, %rd82, %rd56;
	ld.global.u64 	%rd84, [%rd83+8];
	cvta.to.global.u64 	%rd85, %rd84;
	ld.global.f64 	%fd30, [%rd85+8];
	ld.global.u64 	%rd86, [%rd3+8];
	cvta.to.global.u64 	%rd87, %rd86;
	add.s64 	%rd88, %rd87, %rd56;
	ld.global.u64 	%rd89, [%rd88+8];
	cvta.to.global.u64 	%rd90, %rd89;
	fma.rn.f64 	%fd31, %fd29, %fd30, %fd28;
	st.global.f64 	[%rd90+8], %fd31;
	bra.uni 	$L__BB4_3;
$L__BB4_2:
	add.s64 	%rd11, %rd2, %rd9;
	ld.global.u64 	%rd12, [%rd11];
	cvta.to.global.u64 	%rd13, %rd12;
	mul.wide.u32 	%rd14, %r2, 8;
	add.s64 	%rd15, %rd13, %rd14;
	ld.global.u64 	%rd16, [%rd15+8];
	cvta.to.global.u64 	%rd17, %rd16;
	mul.wide.u32 	%rd18, %r3, 8;
	add.s64 	%rd19, %rd17, %rd18;
	ld.global.f64 	%fd4, [%rd19+8];
	ld.global.u64 	%rd20, [%rd11+16];
	cvta.to.global.u64 	%rd21, %rd20;
	add.s64 	%rd22, %rd21, %rd14;
	ld.global.u64 	%rd23, [%rd22+8];
	cvta.to.global.u64 	%rd24, %rd23;
	add.s64 	%rd25, %rd24, %rd18;
	ld.global.f64 	%fd5, [%rd25+8];
	add.f64 	%fd6, %fd4, %fd5;
	ld.global.u64 	%rd26, [%rd11+8];
	cvta.to.global.u64 	%rd27, %rd26;
	add.s64 	%rd28, %rd27, %rd14;
	ld.global.u64 	%rd29, [%rd28];
	cvta.to.global.u64 	%rd30, %rd29;
	add.s64 	%rd31, %rd30, %rd18;
	ld.global.f64 	%fd7, [%rd31+8];
	add.f64 	%fd8, %fd6, %fd7;
	ld.global.u64 	%rd32, [%rd28+16];
	cvta.to.global.u64 	%rd33, %rd32;
	add.s64 	%rd34, %rd33, %rd18;
	ld.global.f64 	%fd9, [%rd34+8];
	add.f64 	%fd10, %fd8, %fd9;
	ld.global.u64 	%rd35, [%rd28+8];
	cvta.to.global.u64 	%rd36, %rd35;
	add.s64 	%rd37, %rd36, %rd18;
	ld.global.f64 	%fd11, [%rd37];
	add.f64 	%fd12, %fd10, %fd11;
	ld.global.f64 	%fd13, [%rd37+16];
	add.f64 	%fd14, %fd12, %fd13;
	mul.f64 	%fd15, %fd1, %fd1;
	add.s64 	%rd38, %rd1, %rd9;
	ld.global.u64 	%rd39, [%rd38+8];
	cvta.to.global.u64 	%rd40, %rd39;
	add.s64 	%rd41, %rd40, %rd14;
	ld.global.u64 	%rd42, [%rd41+8];
	cvta.to.global.u64 	%rd43, %rd42;
	add.s64 	%rd44, %rd43, %rd18;
	ld.global.f64 	%fd16, [%rd44+8];
	ld.global.u64 	%rd45, [%rd3+8];
	cvta.to.global.u64 	%rd46, %rd45;
	add.s64 	%rd47, %rd46, %rd14;
	ld.global.u64 	%rd48, [%rd47+8];
	cvta.to.global.u64 	%rd49, %rd48;
	add.s64 	%rd50, %rd49, %rd18;
	fma.rn.f64 	%fd17, %fd15, %fd16, %fd14;
	st.global.f64 	[%rd50+8], %fd17;
$L__BB4_3:
	ld.global.u64 	%rd91, [%rd3+8];
	cvta.to.global.u64 	%rd92, %rd91;
	mul.wide.u32 	%rd93, %r2, 8;
	add.s64 	%rd94, %rd92, %rd93;
	ld.global.u64 	%rd95, [%rd94+8];
	cvta.to.global.u64 	%rd96, %rd95;
	mul.wide.u32 	%rd97, %r3, 8;
	add.s64 	%rd98, %rd96, %rd97;
	ld.global.f64 	%fd32, [%rd98+8];
	mul.f64 	%fd33, %fd32, 0d3FC5555555555555;
	st.global.f64 	[%rd98+8], %fd33;
	ret;

}


// ===== COMPILED SASS (sm_100) =====

	.target	sm_100

	.elftype	@"ET_EXEC"


//--------------------- .note.nv.tkinfo           --------------------------
	.section	.note.nv.tkinfo,"",@"SHT_NOTE"
	.sectionflags	@"SHF_NOTE_NV_TKINFO"
	.tkinfo
        /*0018*/ 	.word	0x00000002
        /*0030*/ 	.string	""
        /*0030*/ 	.string	"ptxas"
        /*0030*/ 	.string	"Cuda compilation tools, release 13.0, V13.0.88"
        /*0030*/ 	.string	"Build cuda_13.0.r13.0/compiler.36424714_0"
        /*0030*/ 	.string	"-arch sm_100 -m 64 "



//--------------------- .note.nv.cuinfo           --------------------------
	.section	.note.nv.cuinfo,"",@"SHT_NOTE"
	.sectionflags	@"SHF_NOTE_NV_CUINFO"
        /*0018*/ 	.short	0x0002
        /*001a*/ 	.short	0x0064
        /*001c*/ 	.short	0x0082
	.zero		2


//--------------------- .nv.info                  --------------------------
	.section	.nv.info,"",@"SHT_CUDA_INFO"
	.align	4


	//----- nvinfo : EIATTR_REGCOUNT
	.align		4
        /*0000*/ 	.byte	0x04, 0x2f
        /*0002*/ 	.short	(.L_1 - .L_0)
	.align		4
.L_0:
        /*0004*/ 	.word	index@(_Z10jacobi_seqPPPdS1_S1_i)
        /*0008*/ 	.word	0x00000020


	//----- nvinfo : EIATTR_FRAME_SIZE
	.align		4
.L_1:
        /*000c*/ 	.byte	0x04, 0x11
        /*000e*/ 	.short	(.L_3 - .L_2)
	.align		4
.L_2:
        /*0010*/ 	.word	index@($__internal_4_$__cuda_sm20_div_rn_f64_full)
        /*0014*/ 	.word	0x00000000


	//----- nvinfo : EIATTR_FRAME_SIZE
	.align		4
.L_3:
        /*0018*/ 	.byte	0x04, 0x11
        /*001a*/ 	.short	(.L_5 - .L_4)
	.align		4
.L_4:
        /*001c*/ 	.word	index@(_Z10jacobi_seqPPPdS1_S1_i)
        /*0020*/ 	.word	0x00000000


	//----- nvinfo : EIATTR_REGCOUNT
	.align		4
.L_5:
        /*0024*/ 	.byte	0x04, 0x2f
        /*0026*/ 	.short	(.L_7 - .L_6)
	.align		4
.L_6:
        /*0028*/ 	.word	index@(_Z10jacobi_natPPPdS1_S1_i)
        /*002c*/ 	.word	0x00000020


	//----- nvinfo : EIATTR_FRAME_SIZE
	.align		4
.L_7:
        /*0030*/ 	.byte	0x04, 0x11
        /*0032*/ 	.short	(.L_9 - .L_8)
	.align		4
.L_8:
        /*0034*/ 	.word	index@($__internal_3_$__cuda_sm20_div_rn_f64_full)
        /*0038*/ 	.word	0x00000000


	//----- nvinfo : EIATTR_FRAME_SIZE
	.align		4
.L_9:
        /*003c*/ 	.byte	0x04, 0x11
        /*003e*/ 	.short	(.L_11 - .L_10)
	.align		4
.L_10:
        /*0040*/ 	.word	index@(_Z10jacobi_natPPPdS1_S1_i)
        /*0044*/ 	.word	0x00000000


	//----- nvinfo : EIATTR_REGCOUNT
	.align		4
.L_11:
        /*0048*/ 	.byte	0x04, 0x2f
        /*004a*/ 	.short	(.L_13 - .L_12)
	.align		4
.L_12:
        /*004c*/ 	.word	index@(_Z20jacobi_nat_with_normPPPdS1_S1_iS_)
        /*0050*/ 	.word	0x00000020


	//----- nvinfo : EIATTR_FRAME_SIZE
	.align		4
.L_13:
        /*0054*/ 	.byte	0x04, 0x11
        /*0056*/ 	.short	(.L_15 - .L_14)
	.align		4
.L_14:
        /*0058*/ 	.word	index@($__internal_2_$__cuda_sm20_div_rn_f64_full)
        /*005c*/ 	.word	0x00000000


	//----- nvinfo : EIATTR_FRAME_SIZE
	.align		4
.L_15:
        /*0060*/ 	.byte	0x04, 0x11
        /*0062*/ 	.short	(.L_17 - .L_16)
	.align		4
.L_16:
        /*0064*/ 	.word	index@(_Z20jacobi_nat_with_normPPPdS1_S1_iS_)
        /*0068*/ 	.word	0x00000000


	//----- nvinfo : EIATTR_REGCOUNT
	.align		4
.L_17:
        /*006c*/ 	.byte	0x04, 0x2f
        /*006e*/ 	.short	(.L_19 - .L_18)
	.align		4
.L_18:
        /*0070*/ 	.word	index@(_Z11jacobi_gpu0PPPdS1_S1_S1_i)
        /*0074*/ 	.word	0x00000020


	//----- nvinfo : EIATTR_FRAME_SIZE
	.align		4
.L_19:
        /*0078*/ 	.byte	0x04, 0x11
        /*007a*/ 	.short	(.L_21 - .L_20)
	.align		4
.L_20:
        /*007c*/ 	.word	index@($__internal_1_$__cuda_sm20_div_rn_f64_full)
        /*0080*/ 	.word	0x00000000


	//----- nvinfo : EIATTR_FRAME_SIZE
	.align		4
.L_21:
        /*0084*/ 	.byte	0x04, 0x11
        /*0086*/ 	.short	(.L_23 - .L_22)
	.align		4
.L_22:
        /*0088*/ 	.word	index@(_Z11jacobi_gpu0PPPdS1_S1_S1_i)
        /*008c*/ 	.word	0x00000000


	//----- nvinfo : EIATTR_REGCOUNT
	.align		4
.L_23:
        /*0090*/ 	.byte	0x04, 0x2f
        /*0092*/ 	.short	(.L_25 - .L_24)
	.align		4
.L_24:
        /*0094*/ 	.word	index@(_Z11jacobi_gpu1PPPdS1_S1_S1_i)
        /*0098*/ 	.word	0x00000020


	//----- nvinfo : EIATTR_FRAME_SIZE
	.align		4
.L_25:
        /*009c*/ 	.byte	0x04, 0x11
        /*009e*/ 	.short	(.L_27 - .L_26)
	.align		4
.L_26:
        /*00a0*/ 	.word	index@($__internal_0_$__cuda_sm20_div_rn_f64_full)
        /*00a4*/ 	.word	0x00000000


	//----- nvinfo : EIATTR_FRAME_SIZE
	.align		4
.L_27:
        /*00a8*/ 	.byte	0x04, 0x11
        /*00aa*/ 	.short	(.L_29 - .L_28)
	.align		4
.L_28:
        /*00ac*/ 	.word	index@(_Z11jacobi_gpu1PPPdS1_S1_S1_i)
        /*00b0*/ 	.word	0x00000000


	//----- nvinfo : EIATTR_MIN_STACK_SIZE
	.align		4
.L_29:
        /*00b4*/ 	.byte	0x04, 0x12
        /*00b6*/ 	.short	(.L_31 - .L_30)
	.align		4
.L_30:
        /*00b8*/ 	.word	index@(_Z11jacobi_gpu1PPPdS1_S1_S1_i)
        /*00bc*/ 	.word	0x00000000


	//----- nvinfo : EIATTR_MIN_STACK_SIZE
	.align		4
.L_31:
        /*00c0*/ 	.byte	0x04, 0x12
        /*00c2*/ 	.short	(.L_33 - .L_32)
	.align		4
.L_32:
        /*00c4*/ 	.word	index@(_Z11jacobi_gpu0PPPdS1_S1_S1_i)
        /*00c8*/ 	.word	0x00000000


	//----- nvinfo : EIATTR_MIN_STACK_SIZE
	.align		4
.L_33:
        /*00cc*/ 	.byte	0x04, 0x12
        /*00ce*/ 	.short	(.L_35 - .L_34)
	.align		4
.L_34:
        /*00d0*/ 	.word	index@(_Z20jacobi_nat_with_normPPPdS1_S1_iS_)
        /*00d4*/ 	.word	0x00000000


	//----- nvinfo : EIATTR_MIN_STACK_SIZE
	.align		4
.L_35:
        /*00d8*/ 	.byte	0x04, 0x12
        /*00da*/ 	.short	(.L_37 - .L_36)
	.align		4
.L_36:
        /*00dc*/ 	.word	index@(_Z10jacobi_natPPPdS1_S1_i)
        /*00e0*/ 	.word	0x00000000


	//----- nvinfo : EIATTR_MIN_STACK_SIZE
	.align		4
.L_37:
        /*00e4*/ 	.byte	0x04, 0x12
        /*00e6*/ 	.short	(.L_39 - .L_38)
	.align		4
.L_38:
        /*00e8*/ 	.word	index@(_Z10jacobi_seqPPPdS1_S1_i)
        /*00ec*/ 	.word	0x00000000
.L_39:


//--------------------- .nv.compat                --------------------------
	.section	.nv.compat,"",@"SHT_CUDA_COMPAT_INFO"
	.align	4
        /*0000*/ 	.byte	0x02, 0x09, 0x00, 0x00, 0x02, 0x02, 0x01, 0x00, 0x02, 0x05, 0x05, 0x00, 0x03, 0x07, 0x01, 0x01
        /*0010*/ 	.byte	0x02, 0x03, 0x00, 0x00, 0x02, 0x06, 0x01, 0x00, 0x04, 0x0b, 0x08, 0x00, 0x01, 0x00, 0x00, 0x00
        /*0020*/ 	.byte	0x00, 0x00, 0x00, 0x00


//--------------------- .nv.info._Z11jacobi_gpu1PPPdS1_S1_S1_i --------------------------
	.section	.nv.info._Z11jacobi_gpu1PPPdS1_S1_S1_i,"",@"SHT_CUDA_INFO"
	.sectionflags	@""
	.align	4


	//----- nvinfo : EIATTR_CUDA_API_VERSION
	.align		4
        /*0000*/ 	.byte	0x04, 0x37
        /*0002*/ 	.short	(.L_41 - .L_40)
.L_40:
        /*0004*/ 	.word	0x00000082


	//----- nvinfo : EIATTR_KPARAM_INFO
	.align		4
.L_41:
        /*0008*/ 	.byte	0x04, 0x17
        /*000a*/ 	.short	(.L_43 - .L_42)
.L_42:
        /*000c*/ 	.word	0x00000000
        /*0010*/ 	.short	0x0004
        /*0012*/ 	.short	0x0020
        /*0014*/ 	.byte	0x00, 0xf0, 0x11, 0x00


	//----- nvinfo : EIATTR_KPARAM_INFO
	.align		4
.L_43:
        /*0018*/ 	.byte	0x04, 0x17
        /*001a*/ 	.short	(.L_45 - .L_44)
.L_44:
        /*001c*/ 	.word	0x00000000
        /*0020*/ 	.short	0x0003
        /*0022*/ 	.short	0x0018
        /*0024*/ 	.byte	0x00, 0xf5, 0x21, 0x00


	//----- nvinfo : EIATTR_KPARAM_INFO
	.align		4
.L_45:
        /*0028*/ 	.byte	0x04, 0x17
        /*002a*/ 	.short	(.L_47 - .L_46)
.L_46:
        /*002c*/ 	.word	0x00000000
        /*0030*/ 	.short	0x0002
        /*0032*/ 	.short	0x0010
        /*0034*/ 	.byte	0x00, 0xf5, 0x21, 0x00


	//----- nvinfo : EIATTR_KPARAM_INFO
	.align		4
.L_47:
        /*0038*/ 	.byte	0x04, 0x17
        /*003a*/ 	.short	(.L_49 - .L_48)
.L_48:
        /*003c*/ 	.word	0x00000000
        /*0040*/ 	.short	0x0001
        /*0042*/ 	.short	0x0008
        /*0044*/ 	.byte	0x00, 0xf5, 0x21, 0x00


	//----- nvinfo : EIATTR_KPARAM_INFO
	.align		4
.L_49:
        /*0048*/ 	.byte	0x04, 0x17
        /*004a*/ 	.short	(.L_51 - .L_50)
.L_50:
        /*004c*/ 	.word	0x00000000
        /*0050*/ 	.short	0x0000
        /*0052*/ 	.short	0x0000
        /*0054*/ 	.byte	0x00, 0xf5, 0x21, 0x00


	//----- nvinfo : EIATTR_SPARSE_MMA_MASK
	.align		4
.L_51:
        /*0058*/ 	.byte	0x03, 0x50
        /*005a*/ 	.short	0x0000


	//----- nvinfo : EIATTR_MAXREG_COUNT
	.align		4
        /*005c*/ 	.byte	0x03, 0x1b
        /*005e*/ 	.short	0x00ff


	//----- nvinfo : EIATTR_MERCURY_ISA_VERSION
	.align		4
        /*0060*/ 	.byte	0x03, 0x5f
        /*0062*/ 	.short	0x0101


	//----- nvinfo : EIATTR_VRC_CTA_INIT_COUNT
	.align		4
        /*0064*/ 	.byte	0x02, 0x4a
	.zero		1
	.zero		1


	//----- nvinfo : EIATTR_EXIT_INSTR_OFFSETS
	.align		4
        /*0068*/ 	.byte	0x04, 0x1c
        /*006a*/ 	.short	(.L_53 - .L_52)


	//   ....[0]....
.L_52:
        /*006c*/ 	.word	0x00000860


	//----- nvinfo : EIATTR_CRS_STACK_SIZE
	.align		4
.L_53:
        /*0070*/ 	.byte	0x04, 0x1e
        /*0072*/ 	.short	(.L_55 - .L_54)
.L_54:
        /*0074*/ 	.word	0x00000000


	//----- nvinfo : EIATTR_CBANK_PARAM_SIZE
	.align		4
.L_55:
        /*0078*/ 	.byte	0x03, 0x19
        /*007a*/ 	.short	0x0024


	//----- nvinfo : EIATTR_PARAM_CBANK
	.align		4
        /*007c*/ 	.byte	0x04, 0x0a
        /*007e*/ 	.short	(.L_57 - .L_56)
	.align		4
.L_56:
        /*0080*/ 	.word	index@(.nv.constant0._Z11jacobi_gpu1PPPdS1_S1_S1_i)
        /*0084*/ 	.short	0x0380
        /*0086*/ 	.short	0x0024


	//----- nvinfo : EIATTR_SW_WAR
	.align		4
.L_57:
        /*0088*/ 	.byte	0x04, 0x36
        /*008a*/ 	.short	(.L_59 - .L_58)
.L_58:
        /*008c*/ 	.word	0x00000008
.L_59:


//--------------------- .nv.info._Z11jacobi_gpu0PPPdS1_S1_S1_i --------------------------
	.section	.nv.info._Z11jacobi_gpu0PPPdS1_S1_S1_i,"",@"SHT_CUDA_INFO"
	.sectionflags	@""
	.align	4


	//----- nvinfo : EIATTR_CUDA_API_VERSION
	.align		4
        /*0000*/ 	.byte	0x04, 0x37
        /*0002*/ 	.short	(.L_61 - .L_60)
.L_60:
        /*0004*/ 	.word	0x00000082


	//----- nvinfo : EIATTR_KPARAM_INFO
	.align		4
.L_61:
        /*0008*/ 	.byte	0x04, 0x17
        /*000a*/ 	.short	(.L_63 - .L_62)
.L_62:
        /*000c*/ 	.word	0x00000000
        /*0010*/ 	.short	0x0004
        /*0012*/ 	.short	0x0020
        /*0014*/ 	.byte	0x00, 0xf0, 0x11, 0x00


	//----- nvinfo : EIATTR_KPARAM_INFO
	.align		4
.L_63:
        /*0018*/ 	.byte	0x04, 0x17
        /*001a*/ 	.short	(.L_65 - .L_64)
.L_64:
        /*001c*/ 	.word	0x00000000
        /*0020*/ 	.short	0x0003
        /*0022*/ 	.short	0x0018
        /*0024*/ 	.byte	0x00, 0xf5, 0x21, 0x00


	//----- nvinfo : EIATTR_KPARAM_INFO
	.align		4
.L_65:
        /*0028*/ 	.byte	0x04, 0x17
        /*002a*/ 	.short	(.L_67 - .L_66)
.L_66:
        /*002c*/ 	.word	0x00000000
        /*0030*/ 	.short	0x0002
        /*0032*/ 	.short	0x0010
        /*0034*/ 	.byte	0x00, 0xf5, 0x21, 0x00


	//----- nvinfo : EIATTR_KPARAM_INFO
	.align		4
.L_67:
        /*0038*/ 	.byte	0x04, 0x17
        /*003a*/ 	.short	(.L_69 - .L_68)
.L_68:
        /*003c*/ 	.word	0x00000000
        /*0040*/ 	.short	0x0001
        /*0042*/ 	.short	0x0008
        /*0044*/ 	.byte	0x00, 0xf5, 0x21, 0x00


	//----- nvinfo : EIATTR_KPARAM_INFO
	.align		4
.L_69:
        /*0048*/ 	.byte	0x04, 0x17
        /*004a*/ 	.short	(.L_71 - .L_70)
.L_70:
        /*004c*/ 	.word	0x00000000
        /*0050*/ 	.short	0x0000
        /*0052*/ 	.short	0x0000
        /*0054*/ 	.byte	0x00, 0xf5, 0x21, 0x00


	//----- nvinfo : EIATTR_SPARSE_MMA_MASK
	.align		4
.L_71:
        /*0058*/ 	.byte	0x03, 0x50
        /*005a*/ 	.short	0x0000


	//----- nvinfo : EIATTR_MAXREG_COUNT
	.align		4
        /*005c*/ 	.byte	0x03, 0x1b
        /*005e*/ 	.short	0x00ff


	//----- nvinfo : EIATTR_MERCURY_ISA_VERSION
	.align		4
        /*0060*/ 	.byte	0x03, 0x5f
        /*0062*/ 	.short	0x0101


	//----- nvinfo : EIATTR_VRC_CTA_INIT_COUNT
	.align		4
        /*0064*/ 	.byte	0x02, 0x4a
	.zero		1
	.zero		1


	//----- nvinfo : EIATTR_EXIT_INSTR_OFFSETS
	.align		4
        /*0068*/ 	.byte	0x04, 0x1c
        /*006a*/ 	.short	(.L_73 - .L_72)


	//   ....[0]....
.L_72:
        /*006c*/ 	.word	0x00000920


	//----- nvinfo : EIATTR_CRS_STACK_SIZE
	.align		4
.L_73:
        /*0070*/ 	.byte	0x04, 0x1e
        /*0072*/ 	.short	(.L_75 - .L_74)
.L_74:
        /*0074*/ 	.word	0x00000000


	//----- nvinfo : EIATTR_CBANK_PARAM_SIZE
	.align		4
.L_75:
        /*0078*/ 	.byte	0x03, 0x19
        /*007a*/ 	.short	0x0024


	//----- nvinfo : EIATTR_PARAM_CBANK
	.align		4
        /*007c*/ 	.byte	0x04, 0x0a
        /*007e*/ 	.short	(.L_77 - .L_76)
	.align		4
.L_76:
        /*0080*/ 	.word	index@(.nv.constant0._Z11jacobi_gpu0PPPdS1_S1_S1_i)
        /*0084*/ 	.short	0x0380
        /*0086*/ 	.short	0x0024


	//----- nvinfo : EIATTR_SW_WAR
	.align		4
.L_77:
        /*0088*/ 	.byte	0x04, 0x36
        /*008a*/ 	.short	(.L_79 - .L_78)
.L_78:
        /*008c*/ 	.word	0x00000008
.L_79:


//--------------------- .nv.info._Z20jacobi_nat_with_normPPPdS1_S1_iS_ --------------------------
	.section	.nv.info._Z20jacobi_nat_with_normPPPdS1_S1_iS_,"",@"SHT_CUDA_INFO"
	.sectionflags	@""
	.align	4


	//----- nvinfo : EIATTR_CUDA_API_VERSION
	.align		4
        /*0000*/ 	.byte	0x04, 0x37
        /*0002*/ 	.short	(.L_81 - .L_80)
.L_80:
        /*0004*/ 	.word	0x00000082


	//----- nvinfo : EIATTR_KPARAM_INFO
	.align		4
.L_81:
        /*0008*/ 	.byte	0x04, 0x17
        /*000a*/ 	.short	(.L_83 - .L_82)
.L_82:
        /*000c*/ 	.word	0x00000000
        /*0010*/ 	.short	0x0004
        /*0012*/ 	.short	0x0020
        /*0014*/ 	.byte	0x00, 0xf5, 0x21, 0x00


	//----- nvinfo : EIATTR_KPARAM_INFO
	.align		4
.L_83:
        /*0018*/ 	.byte	0x04, 0x17
        /*001a*/ 	.short	(.L_85 - .L_84)
.L_84:
        /*001c*/ 	.word	0x00000000
        /*0020*/ 	.short	0x0003
        /*0022*/ 	.short	0x0018
        /*0024*/ 	.byte	0x00, 0xf0, 0x11, 0x00


	//----- nvinfo : EIATTR_KPARAM_INFO
	.align		4
.L_85:
        /*0028*/ 	.byte	0x04, 0x17
        /*002a*/ 	.short	(.L_87 - .L_86)
.L_86:
        /*002c*/ 	.word	0x00000000
        /*0030*/ 	.short	0x0002
        /*0032*/ 	.short	0x0010
        /*0034*/ 	.byte	0x00, 0xf5, 0x21, 0x00


	//----- nvinfo : EIATTR_KPARAM_INFO
	.align		4
.L_87:
        /*0038*/ 	.byte	0x04, 0x17
        /*003a*/ 	.short	(.L_89 - .L_88)
.L_88:
        /*003c*/ 	.word	0x00000000
        /*0040*/ 	.short	0x0001
        /*0042*/ 	.short	0x0008
        /*0044*/ 	.byte	0x00, 0xf5, 0x21, 0x00


	//----- nvinfo : EIATTR_KPARAM_INFO
	.align		4
.L_89:
        /*0048*/ 	.byte	0x04, 0x17
        /*004a*/ 	.short	(.L_91 - .L_90)
.L_90:
        /*004c*/ 	.word	0x00000000
        /*0050*/ 	.short	0x0000
        /*0052*/ 	.short	0x0000
        /*0054*/ 	.byte	0x00, 0xf5, 0x21, 0x00


	//----- nvinfo : EIATTR_SPARSE_MMA_MASK
	.align		4
.L_91:
        /*0058*/ 	.byte	0x03, 0x50
        /*005a*/ 	.short	0x0000


	//----- nvinfo : EIATTR_MAXREG_COUNT
	.align		4
        /*005c*/ 	.byte	0x03, 0x1b
        /*005e*/ 	.short	0x00ff


	//----- nvinfo : EIATTR_MERCURY_ISA_VERSION
	.align		4
        /*0060*/ 	.byte	0x03, 0x5f
        /*0062*/ 	.short	0x0101


	//----- nvinfo : EIATTR_VRC_CTA_INIT_COUNT
	.align		4
        /*0064*/ 	.byte	0x02, 0x4a
	.zero		1
	.zero		1


	//----- nvinfo : EIATTR_EXIT_INSTR_OFFSETS
	.align		4
        /*0068*/ 	.byte	0x04, 0x1c
        /*006a*/ 	.short	(.L_93 - .L_92)


	//   ....[0]....
.L_92:
        /*006c*/ 	.word	0x00000660


	//----- nvinfo : EIATTR_CRS_STACK_SIZE
	.align		4
.L_93:
        /*0070*/ 	.byte	0x04, 0x1e
        /*0072*/ 	.short	(.L_95 - .L_94)
.L_94:
        /*0074*/ 	.word	0x00000000


	//----- nvinfo : EIATTR_CBANK_PARAM_SIZE
	.align		4
.L_95:
        /*0078*/ 	.byte	0x03, 0x19
        /*007a*/ 	.short	0x0028


	//----- nvinfo : EIATTR_PARAM_CBANK
	.align		4
        /*007c*/ 	.byte	0x04, 0x0a
        /*007e*/ 	.short	(.L_97 - .L_96)
	.align		4
.L_96:
        /*0080*/ 	.word	index@(.nv.constant0._Z20jacobi_nat_with_normPPPdS1_S1_iS_)
        /*0084*/ 	.short	0x0380
        /*0086*/ 	.short	0x0028


	//----- nvinfo : EIATTR_SW_WAR
	.align		4
.L_97:
        /*0088*/ 	.byte	0x04, 0x36
        /*008a*/ 	.short	(.L_99 - .L_98)
.L_98:
        /*008c*/ 	.word	0x00000008
.L_99:


//--------------------- .nv.info._Z10jacobi_natPPPdS1_S1_i --------------------------
	.section	.nv.info._Z10jacobi_natPPPdS1_S1_i,"",@"SHT_CUDA_INFO"
	.sectionflags	@""
	.align	4


	//----- nvinfo : EIATTR_CUDA_API_VERSION
	.align		4
        /*0000*/ 	.byte	0x04, 0x37
        /*0002*/ 	.short	(.L_101 - .L_100)
.L_100:
        /*0004*/ 	.word	0x00000082


	//----- nvinfo : EIATTR_KPARAM_INFO
	.align		4
.L_101:
        /*0008*/ 	.byte	0x04, 0x17
        /*000a*/ 	.short	(.L_103 - .L_102)
.L_102:
        /*000c*/ 	.word	0x00000000
        /*0010*/ 	.short	0x0003
        /*0012*/ 	.short	0x0018
        /*0014*/ 	.byte	0x00, 0xf0, 0x11, 0x00


	//----- nvinfo : EIATTR_KPARAM_INFO
	.align		4
.L_103:
        /*0018*/ 	.byte	0x04, 0x17
        /*001a*/ 	.short	(.L_105 - .L_104)
.L_104:
        /*001c*/ 	.word	0x00000000
        /*0020*/ 	.short	0x0002
        /*0022*/ 	.short	0x0010
        /*0024*/ 	.byte	0x00, 0xf5, 0x21, 0x00


	//----- nvinfo : EIATTR_KPARAM_INFO
	.align		4
.L_105:
        /*0028*/ 	.byte	0x04, 0x17
        /*002a*/ 	.short	(.L_107 - .L_106)
.L_106:
        /*002c*/ 	.word	0x00000000
        /*0030*/ 	.short	0x0001
        /*0032*/ 	.short	0x0008
        /*0034*/ 	.byte	0x00, 0xf5, 0x21, 0x00


	//----- nvinfo : EIATTR_KPARAM_INFO
	.align		4
.L_107:
        /*0038*/ 	.byte	0x04, 0x17
        /*003a*/ 	.short	(.L_109 - .L_108)
.L_108:
        /*003c*/ 	.word	0x00000000
        /*0040*/ 	.short	0x0000
        /*0042*/ 	.short	0x0000
        /*0044*/ 	.byte	0x00, 0xf5, 0x21, 0x00


	//----- nvinfo : EIATTR_SPARSE_MMA_MASK
	.align		4
.L_109:
        /*0048*/ 	.byte	0x03, 0x50
        /*004a*/ 	.short	0x0000


	//----- nvinfo : EIATTR_MAXREG_COUNT
	.align		4
        /*004c*/ 	.byte	0x03, 0x1b
        /*004e*/ 	.short	0x00ff


	//----- nvinfo : EIATTR_MERCURY_ISA_VERSION
	.align		4
        /*0050*/ 	.byte	0x03, 0x5f
        /*0052*/ 	.short	0x0101


	//----- nvinfo : EIATTR_VRC_CTA_INIT_COUNT
	.align		4
        /*0054*/ 	.byte	0x02, 0x4a
	.zero		1
	.zero		1


	//----- nvinfo : EIATTR_EXIT_INSTR_OFFSETS
	.align		4
        /*0058*/ 	.byte	0x04, 0x1c
        /*005a*/ 	.short	(.L_111 - .L_110)


	//   ....[0]....
.L_110:
        /*005c*/ 	.word	0x00000580


	//----- nvinfo : EIATTR_CRS_STACK_SIZE
	.align		4
.L_111:
        /*0060*/ 	.byte	0x04, 0x1e
        /*0062*/ 	.short	(.L_113 - .L_112)
.L_112:
        /*0064*/ 	.word	0x00000000


	//----- nvinfo : EIATTR_CBANK_PARAM_SIZE
	.align		4
.L_113:
        /*0068*/ 	.byte	0x03, 0x19
        /*006a*/ 	.short	0x001c


	//----- nvinfo : EIATTR_PARAM_CBANK
	.align		4
        /*006c*/ 	.byte	0x04, 0x0a
        /*006e*/ 	.short	(.L_115 - .L_114)
	.align		4
.L_114:
        /*0070*/ 	.word	index@(.nv.constant0._Z10jacobi_natPPPdS1_S1_i)
        /*0074*/ 	.short	0x0380
        /*0076*/ 	.short	0x001c


	//----- nvinfo : EIATTR_SW_WAR
	.align		4
.L_115:
        /*0078*/ 	.byte	0x04, 0x36
        /*007a*/ 	.short	(.L_117 - .L_116)
.L_116:
        /*007c*/ 	.word	0x00000008
.L_117:


//--------------------- .nv.info._Z10jacobi_seqPPPdS1_S1_i --------------------------
	.section	.nv.info._Z10jacobi_seqPPPdS1_S1_i,"",@"SHT_CUDA_INFO"
	.sectionflags	@""
	.align	4


	//----- nvinfo : EIATTR_CUDA_API_VERSION
	.align		4
        /*0000*/ 	.byte	0x04, 0x37
        /*0002*/ 	.short	(.L_119 - .L_118)
.L_118:
        /*0004*/ 	.word	0x00000082


	//----- nvinfo : EIATTR_KPARAM_INFO
	.align		4
.L_119:
        /*0008*/ 	.byte	0x04, 0x17
        /*000a*/ 	.short	(.L_121 - .L_120)
.L_120:
        /*000c*/ 	.word	0x00000000
        /*0010*/ 	.short	0x0003
        /*0012*/ 	.short	0x0018
        /*0014*/ 	.byte	0x00, 0xf0, 0x11, 0x00


	//----- nvinfo : EIATTR_KPARAM_INFO
	.align		4
.L_121:
        /*0018*/ 	.byte	0x04, 0x17
        /*001a*/ 	.short	(.L_123 - .L_122)
.L_122:
        /*001c*/ 	.word	0x00000000
        /*0020*/ 	.short	0x0002
        /*0022*/ 	.short	0x0010
        /*0024*/ 	.byte	0x00, 0xf5, 0x21, 0x00


	//----- nvinfo : EIATTR_KPARAM_INFO
	.align		4
.L_123:
        /*0028*/ 	.byte	0x04, 0x17
        /*002a*/ 	.short	(.L_125 - .L_124)
.L_124:
        /*002c*/ 	.word	0x00000000
        /*0030*/ 	.short	0x0001
        /*0032*/ 	.short	0x0008
        /*0034*/ 	.byte	0x00, 0xf5, 0x21, 0x00


	//----- nvinfo : EIATTR_KPARAM_INFO
	.align		4
.L_125:
        /*0038*/ 	.byte	0x04, 0x17
        /*003a*/ 	.short	(.L_127 - .L_126)
.L_126:
        /*003c*/ 	.word	0x00000000
        /*0040*/ 	.short	0x0000
        /*0042*/ 	.short	0x0000
        /*0044*/ 	.byte	0x00, 0xf5, 0x21, 0x00


	//----- nvinfo : EIATTR_SPARSE_MMA_MASK
	.align		4
.L_127:
        /*0048*/ 	.byte	0x03, 0x50
        /*004a*/ 	.short	0x0000


	//----- nvinfo : EIATTR_MAXREG_COUNT
	.align		4
        /*004c*/ 	.byte	0x03, 0x1b
        /*004e*/ 	.short	0x00ff


	//----- nvinfo : EIATTR_MERCURY_ISA_VERSION
	.align		4
        /*0050*/ 	.byte	0x03, 0x5f
        /*0052*/ 	.short	0x0101


	//----- nvinfo : EIATTR_VRC_CTA_INIT_COUNT
	.align		4
        /*0054*/ 	.byte	0x02, 0x4a
	.zero		1
	.zero		1


	//----- nvinfo : EIATTR_EXIT_INSTR_OFFSETS
	.align		4
        /*0058*/ 	.byte	0x04, 0x1c
        /*005a*/ 	.short	(.L_129 - .L_128)


	//   ....[0]....
.L_128:
        /*005c*/ 	.word	0x00000030


	//   ....[1]....
        /*0060*/ 	.word	0x00000d60


	//----- nvinfo : EIATTR_CRS_STACK_SIZE
	.align		4
.L_129:
        /*0064*/ 	.byte	0x04, 0x1e
        /*0066*/ 	.short	(.L_131 - .L_130)
.L_130:
        /*0068*/ 	.word	0x00000000


	//----- nvinfo : EIATTR_CBANK_PARAM_SIZE
	.align		4
.L_131:
        /*006c*/ 	.byte	0x03, 0x19
        /*006e*/ 	.short	0x001c


	//----- nvinfo : EIATTR_PARAM_CBANK
	.align		4
        /*0070*/ 	.byte	0x04, 0x0a
        /*0072*/ 	.short	(.L_133 - .L_132)
	.align		4
.L_132:
        /*0074*/ 	.word	index@(.nv.constant0._Z10jacobi_seqPPPdS1_S1_i)
        /*0078*/ 	.short	0x0380
        /*007a*/ 	.short	0x001c


	//----- nvinfo : EIATTR_SW_WAR
	.align		4
.L_133:
        /*007c*/ 	.byte	0x04, 0x36
        /*007e*/ 	.short	(.L_135 - .L_134)
.L_134:
        /*0080*/ 	.word	0x00000008
.L_135:


//--------------------- .nv.callgraph             --------------------------
	.section	.nv.callgraph,"",@"SHT_CUDA_CALLGRAPH"
	.align	4
	.sectionentsize	8
	.align		4
        /*0000*/ 	.word	0x00000000
	.align		4
        /*0004*/ 	.word	0xffffffff
	.align		4
        /*0008*/ 	.word	0x00000000
	.align		4
        /*000c*/ 	.word	0xfffffffe
	.align		4
        /*0010*/ 	.word	0x00000000
	.align		4
        /*0014*/ 	.word	0xfffffffd
	.align		4
        /*0018*/ 	.word	0x00000000
	.align		4
        /*001c*/ 	.word	0xfffffffc


//--------------------- .text._Z11jacobi_gpu1PPPdS1_S1_S1_i --------------------------
	.section	.text._Z11jacobi_gpu1PPPdS1_S1_S1_i,"ax",@progbits
	.align	128
        .global         _Z11jacobi_gpu1PPPdS1_S1_S1_i
        .type           _Z11jacobi_gpu1PPPdS1_S1_S1_i,@function
        .size           _Z11jacobi_gpu1PPPdS1_S1_S1_i,(.L_x_36 - _Z11jacobi_gpu1PPPdS1_S1_S1_i)
        .other          _Z11jacobi_gpu1PPPdS1_S1_S1_i,@"STO_CUDA_ENTRY STV_DEFAULT"
_Z11jacobi_gpu1PPPdS1_S1_S1_i:
.text._Z11jacobi_gpu1PPPdS1_S1_S1_i:
[----:B------:R-:W-:Y:S01]  /*0000*/  LDC R1, c[0x0][0x37c] ;  /* 0x0000df00ff017b82 */ /* 0x000fe20000000800 */
[----:B------:R-:W0:Y:S01]  /*0010*/  LDCU UR4, c[0x0][0x3a0] ;  /* 0x00007400ff0477ac */ /* 0x000e220008000800 */
[----:B------:R-:W-:Y:S01]  /*0020*/  IMAD.MOV.U32 R2, RZ, RZ, 0x1 ;  /* 0x00000001ff027424 */ /* 0x000fe200078e00ff */
[----:B0-----:R-:W-:-:S09]  /*0030*/  UIADD3 UR4, UPT, UPT, UR4, 0x1, URZ ;  /* 0x0000000104047890 */ /* 0x001fd2000fffe0ff */
[----:B------:R-:W0:Y:S08]  /*0040*/  I2F.F64 R4, UR4 ;  /* 0x0000000400047d12 */ /* 0x000e300008201c00 */
[----:B0-----:R-:W0:Y:S02]  /*0050*/  MUFU.RCP64H R3, R5 ;  /* 0x0000000500037308 */ /* 0x001e240000001800 */
[----:B0-----:R-:W-:-:S08]  /*0060*/  DFMA R6, -R4, R2, 1 ;  /* 0x3ff000000406742b */ /* 0x001fd00000000102 */
[----:B------:R-:W-:-:S08]  /*0070*/  DFMA R6, R6, R6, R6 ;  /* 0x000000060606722b */ /* 0x000fd00000000006 */
[----:B------:R-:W-:-:S08]  /*0080*/  DFMA R6, R2, R6, R2 ;  /* 0x000000060206722b */ /* 0x000fd00000000002 */
[----:B------:R-:W-:-:S08]  /*0090*/  DFMA R2, -R4, R6, 1 ;  /* 0x3ff000000402742b */ /* 0x000fd00000000106 */
[----:B------:R-:W-:-:S08]  /*00a0*/  DFMA R2, R6, R2, R6 ;  /* 0x000000020602722b */ /* 0x000fd00000000006 */
[----:B------:R-:W-:-:S08]  /*00b0*/  DMUL R6, R2, 2 ;  /* 0x4000000002067828 */ /* 0x000fd00000000000 */
[----:B------:R-:W-:-:S08]  /*00c0*/  DFMA R8, -R4, R6, 2 ;  /* 0x400000000408742b */ /* 0x000fd00000000106 */
[----:B------:R-:W-:-:S10]  /*00d0*/  DFMA R2, R2, R8, R6 ;  /* 0x000000080202722b */ /* 0x000fd40000000006 */
[----:B------:R-:W-:-:S05]  /*00e0*/  FFMA R0, RZ, R5, R3 ;  /* 0x00000005ff007223 */ /* 0x000fca0000000003 */
[----:B------:R-:W-:-:S13]  /*00f0*/  FSETP.GT.AND P0, PT, |R0|, 1.469367938527859385e-39, PT ;  /* 0x001000000000780b */ /* 0x000fda0003f04200 */
[----:B------:R-:W-:Y:S05]  /*0100*/  @P0 BRA `(.L_x_0) ;  /* 0x0000000000100947 */ /* 0x000fea0003800000 */
[----:B------:R-:W-:-:S07]  /*0110*/  MOV R0, 0x130 ;  /* 0x0000013000007802 */ /* 0x000fce0000000f00 */
[----:B------:R-:W-:Y:S05]  /*0120*/  CALL.REL.NOINC `($__internal_0_$__cuda_sm20_div_rn_f64_full) ;  /* 0x0000000400d07944 */ /* 0x000fea0003c00000 */
[----:B------:R-:W-:Y:S01]  /*0130*/  IMAD.MOV.U32 R2, RZ, RZ, R10 ;  /* 0x000000ffff027224 */ /* 0x000fe200078e000a */
[----:B------:R-:W-:-:S07]  /*0140*/  MOV R3, R11 ;  /* 0x0000000b00037202 */ /* 0x000fce0000000f00 */
.L_x_0:
[----:B------:R-:W0:Y:S01]  /*0150*/  S2R R9, SR_TID.Z ;  /* 0x0000000000097919 */ /* 0x000e220000002300 */
[----:B------:R-:W1:Y:S01]  /*0160*/  LDC R6, c[0x0][0x360] ;  /* 0x0000d800ff067b82 */ /* 0x000e620000000800 */
[----:B------:R-:W-:Y:S01]  /*0170*/  BSSY.RECONVERGENT B0, `(.L_x_1) ;  /* 0x0000065000007945 */ /* 0x000fe20003800200 */
[----:B------:R-:W1:Y:S01]  /*0180*/  S2R R7, SR_TID.X ;  /* 0x0000000000077919 */ /* 0x000e620000002100 */
[----:B------:R-:W2:Y:S05]  /*0190*/  S2R R8, SR_TID.Y ;  /* 0x0000000000087919 */ /* 0x000eaa0000002200 */
[----:B------:R-:W2:Y:S08]  /*01a0*/  LDC R17, c[0x0][0x364] ;  /* 0x0000d900ff117b82 */ /* 0x000eb00000000800 */
[----:B------:R-:W0:Y:S08]  /*01b0*/  S2UR UR6, SR_CTAID.Z ;  /* 0x00000000000679c3 */ /* 0x000e300000002700 */
[----:B------:R-:W0:Y:S08]  /*01c0*/  LDC R0, c[0x0][0x368] ;  /* 0x0000da00ff007b82 */ /* 0x000e300000000800 */
[----:B------:R-:W1:Y:S08]  /*01d0*/  S2UR UR4, SR_CTAID.X ;  /* 0x00000000000479c3 */ /* 0x000e700000002500 */
[----:B------:R-:W2:Y:S08]  /*01e0*/  S2UR UR5, SR_CTAID.Y ;  /* 0x00000000000579c3 */ /* 0x000eb00000002600 */
[----:B------:R-:W3:Y:S01]  /*01f0*/  LDC.64 R4, c[0x0][0x380] ;  /* 0x0000e000ff047b82 */ /* 0x000ee20000000a00 */
[----:B0-----:R-:W-:Y:S01]  /*0200*/  IMAD R0, R0, UR6, R9 ;  /* 0x0000000600007c24 */ /* 0x001fe2000f8e0209 */
[----:B------:R-:W0:Y:S04]  /*0210*/  LDCU.64 UR6, c[0x0][0x358] ;  /* 0x00006b00ff0677ac */ /* 0x000e280008000a00 */
[----:B------:R-:W-:Y:S01]  /*0220*/  ISETP.NE.AND P0, PT, R0, RZ, PT ;  /* 0x000000ff0000720c */ /* 0x000fe20003f05270 */
[----:B-1----:R-:W-:-:S02]  /*0230*/  IMAD R6, R6, UR4, R7 ;  /* 0x0000000406067c24 */ /* 0x002fc4000f8e0207 */
[----:B--2---:R-:W-:Y:S02]  /*0240*/  IMAD R17, R17, UR5, R8 ;  /* 0x0000000511117c24 */ /* 0x004fe4000f8e0208 */
[----:B---3--:R-:W-:-:S08]  /*0250*/  IMAD.WIDE R4, R6, 0x8, R4 ;  /* 0x0000000806047825 */ /* 0x008fd000078e0204 */
[----:B0-----:R-:W-:Y:S05]  /*0260*/  @P0 BRA `(.L_x_2) ;  /* 0x0000000000a80947 */ /* 0x001fea0003800000 */
[----:B------:R-:W0:Y:S08]  /*0270*/  LDC.64 R20, c[0x0][0x388] ;  /* 0x0000e200ff147b82 */ /* 0x000e300000000a00 */
[----:B------:R-:W1:Y:S08]  /*0280*/  LDC.64 R8, c[0x0][0x390] ;  /* 0x0000e400ff087b82 */ /* 0x000e700000000a00 */
[----:B------:R-:W2:Y:S01]  /*0290*/  LDC.64 R18, c[0x0][0x398] ;  /* 0x0000e600ff127b82 */ /* 0x000ea20000000a00 */
[----:B0-----:R-:W-:-:S05]  /*02a0*/  IMAD.WIDE R20, R6, 0x8, R20 ;  /* 0x0000000806147825 */ /* 0x001fca00078e0214 */
[----:B------:R-:W3:Y:S04]  /*02b0*/  LDG.E.64 R12, desc[UR6][R20.64+0x10] ;  /* 0x00001006140c7981 */ /* 0x000ee8000c1e1b00 */
[----:B------:R-:W4:Y:S04]  /*02c0*/  LDG.E.64 R14, desc[UR6][R20.64] ;  /* 0x00000006140e7981 */ /* 0x000f28000c1e1b00 */
[----:B------:R-:W5:Y:S01]  /*02d0*/  LDG.E.64 R10, desc[UR6][R20.64+0x8] ;  /* 0x00000806140a7981 */ /* 0x000f62000c1e1b00 */
[----:B-1----:R-:W-:-:S06]  /*02e0*/  IMAD.WIDE R8, R6, 0x8, R8 ;  /* 0x0000000806087825 */ /* 0x002fcc00078e0208 */
[----:B------:R-:W5:Y:S01]  /*02f0*/  LDG.E.64 R8, desc[UR6][R8.64+0x8] ;  /* 0x0000080608087981 */ /* 0x000f62000c1e1b00 */
[----:B--2---:R-:W-:-:S06]  /*0300*/  IMAD.WIDE R6, R6, 0x8, R18 ;  /* 0x0000000806067825 */ /* 0x004fcc00078e0212 */
[----:B------:R-:W2:Y:S01]  /*0310*/  LDG.E.64 R6, desc[UR6][R6.64+0x8] ;  /* 0x0000080606067981 */ /* 0x000ea2000c1e1b00 */
[----:B---3--:R-:W-:-:S04]  /*0320*/  IMAD.WIDE.U32 R18, R17, 0x8, R12 ;  /* 0x0000000811127825 */ /* 0x008fc800078e000c */
[C---:B----4-:R-:W-:Y:S02]  /*0330*/  IMAD.WIDE.U32 R24, R17.reuse, 0x8, R14 ;  /* 0x0000000811187825 */ /* 0x050fe400078e000e */
[----:B------:R-:W3:Y:S04]  /*0340*/  LDG.E.64 R18, desc[UR6][R18.64+0x8] ;  /* 0x0000080612127981 */ /* 0x000ee8000c1e1b00 */
[----:B------:R-:W4:Y:S01]  /*0350*/  LDG.E.64 R12, desc[UR6][R24.64+0x8] ;  /* 0x00000806180c7981 */ /* 0x000f22000c1e1b00 */
[----:B-----5:R-:W-:-:S05]  /*0360*/  IMAD.WIDE.U32 R26, R17, 0x8, R10 ;  /* 0x00000008111a7825 */ /* 0x020fca00078e000a */
[----:B------:R-:W5:Y:S01]  /*0370*/  LDG.E.64 R22, desc[UR6][R26.64] ;  /* 0x000000061a167981 */ /* 0x000f62000c1e1b00 */
[----:B------:R-:W-:-:S03]  /*0380*/  IMAD.WIDE.U32 R28, R17, 0x8, R8 ;  /* 0x00000008111c7825 */ /* 0x000fc600078e0008 */
[----:B------:R-:W5:Y:S04]  /*0390*/  LDG.E.64 R20, desc[UR6][R26.64+0x10] ;  /* 0x000010061a147981 */ /* 0x000f68000c1e1b00 */
[----:B------:R-:W5:Y:S01]  /*03a0*/  LDG.E.64 R14, desc[UR6][R28.64+0x8] ;  /* 0x000008061c0e7981 */ /* 0x000f62000c1e1b00 */
[----:B--2---:R-:W-:-:S03]  /*03b0*/  IMAD.WIDE.U32 R8, R17, 0x8, R6 ;  /* 0x0000000811087825 */ /* 0x004fc600078e0006 */
[----:B------:R-:W2:Y:S04]  /*03c0*/  LDG.E.64 R10, desc[UR6][R26.64+0x8] ;  /* 0x000008061a0a7981 */ /* 0x000ea8000c1e1b00 */
[----:B------:R-:W2:Y:S04]  /*03d0*/  LDG.E.64 R8, desc[UR6][R8.64+0x8] ;  /* 0x0000080608087981 */ /* 0x000ea8000c1e1b00 */
[----:B------:R-:W2:Y:S04]  /*03e0*/  LDG.E.64 R6, desc[UR6][R4.64+0x8] ;  /* 0x0000080604067981 */ /* 0x000ea8000c1e1b00 */
[----:B---3--:R-:W3:Y:S04]  /*03f0*/  LDG.E.64 R18, desc[UR6][R18.64+0x8] ;  /* 0x0000080612127981 */ /* 0x008ee8000c1e1b00 */
[----:B----4-:R-:W3:Y:S04]  /*0400*/  LDG.E.64 R12, desc[UR6][R12.64+0x8] ;  /* 0x000008060c0c7981 */ /* 0x010ee8000c1e1b00 */
[----:B-----5:R-:W4:Y:S04]  /*0410*/  LDG.E.64 R22, desc[UR6][R22.64+0x8] ;  /* 0x0000080616167981 */ /* 0x020f28000c1e1b00 */
[----:B------:R-:W5:Y:S04]  /*0420*/  LDG.E.64 R20, desc[UR6][R20.64+0x8] ;  /* 0x0000080614147981 */ /* 0x000f68000c1e1b00 */
[----:B------:R-:W5:Y:S04]  /*0430*/  LDG.E.64 R14, desc[UR6][R14.64] ;  /* 0x000000060e0e7981 */ /* 0x000f68000c1e1b00 */
[----:B--2---:R-:W2:Y:S04]  /*0440*/  LDG.E.64 R10, desc[UR6][R10.64+0x10] ;  /* 0x000010060a0a7981 */ /* 0x004ea8000c1e1b00 */
[----:B------:R-:W2:Y:S01]  /*0450*/  LDG.E.64 R8, desc[UR6][R8.64+0x8] ;  /* 0x0000080608087981 */ /* 0x000ea2000c1e1b00 */
[----:B------:R-:W-:-:S06]  /*0460*/  IMAD.WIDE.U32 R6, R17, 0x8, R6 ;  /* 0x0000000811067825 */ /* 0x000fcc00078e0006 */
[----:B------:R-:W2:Y:S01]  /*0470*/  LDG.E.64 R6, desc[UR6][R6.64+0x8] ;  /* 0x0000080606067981 */ /* 0x000ea2000c1e1b00 */
[----:B------:R-:W-:Y:S02]  /*0480*/  DMUL R2, R2, R2 ;  /* 0x0000000202027228 */ /* 0x000fe40000000000 */
[----:B---3--:R-:W-:-:S08]  /*0490*/  DADD R24, R12, R18 ;  /* 0x000000000c187229 */ /* 0x008fd00000000012 */
[----:B----4-:R-:W-:-:S08]  /*04a0*/  DADD R24, R24, R22 ;  /* 0x0000000018187229 */ /* 0x010fd00000000016 */
[----:B-----5:R-:W-:-:S08]  /*04b0*/  DADD R24, R24, R20 ;  /* 0x0000000018187229 */ /* 0x020fd00000000014 */
[----:B------:R-:W-:-:S08]  /*04c0*/  DADD R24, R24, R14 ;  /* 0x0000000018187229 */ /* 0x000fd0000000000e */
[----:B--2---:R-:W-:-:S08]  /*04d0*/  DADD R24, R24, R10 ;  /* 0x0000000018187229 */ /* 0x004fd0000000000a */
[----:B------:R-:W-:-:S07]  /*04e0*/  DFMA R2, R2, R8, R24 ;  /* 0x000000080202722b */ /* 0x000fce0000000018 */
[----:B------:R1:W-:Y:S01]  /*04f0*/  STG.E.64 desc[UR6][R6.64+0x8], R2 ;  /* 0x0000080206007986 */ /* 0x0003e2000c101b06 */
[----:B------:R-:W-:Y:S05]  /*0500*/  BRA `(.L_x_3) ;  /* 0x0000000000ac7947 */ /* 0x000fea0003800000 */
.L_x_2:
[----:B------:R-:W0:Y:S08]  /*0510*/  LDC.64 R8, c[0x0][0x388] ;  /* 0x0000e200ff087b82 */ /* 0x000e300000000a00 */
[----:B------:R-:W1:Y:S01]  /*0520*/  LDC.64 R12, c[0x0][0x398] ;  /* 0x0000e600ff0c7b82 */ /* 0x000e620000000a00 */
[----:B0-----:R-:W-:-:S05]  /*0530*/  IMAD.WIDE R24, R6, 0x8, R8 ;  /* 0x0000000806187825 */ /* 0x001fca00078e0208 */
[----:B------:R-:W2:Y:S04]  /*0540*/  LDG.E.64 R14, desc[UR6][R24.64+0x10] ;  /* 0x00001006180e7981 */ /* 0x000ea8000c1e1b00 */
[----:B------:R-:W3:Y:S04]  /*0550*/  LDG.E.64 R10, desc[UR6][R24.64] ;  /* 0x00000006180a7981 */ /* 0x000ee8000c1e1b00 */
[----:B------:R-:W4:Y:S01]  /*0560*/  LDG.E.64 R8, desc[UR6][R24.64+0x8] ;  /* 0x0000080618087981 */ /* 0x000f22000c1e1b00 */
[----:B-1----:R-:W-:-:S06]  /*0570*/  IMAD.WIDE R6, R6, 0x8, R12 ;  /* 0x0000000806067825 */ /* 0x002fcc00078e020c */
[----:B------:R-:W5:Y:S01]  /*0580*/  LDG.E.64 R6, desc[UR6][R6.64+0x8] ;  /* 0x0000080606067981 */ /* 0x000f62000c1e1b00 */
[----:B--2---:R-:W-:-:S04]  /*0590*/  IMAD.WIDE.U32 R22, R17, 0x8, R14 ;  /* 0x0000000811167825 */ /* 0x004fc800078e000e */
[C---:B---3--:R-:W-:Y:S02]  /*05a0*/  IMAD.WIDE.U32 R12, R17.reuse, 0x8, R10 ;  /* 0x00000008110c7825 */ /* 0x048fe400078e000a */
[----:B------:R-:W2:Y:S02]  /*05b0*/  LDG.E.64 R22, desc[UR6][R22.64+0x8] ;  /* 0x0000080616167981 */ /* 0x000ea4000c1e1b00 */
[C---:B----4-:R-:W-:Y:S02]  /*05c0*/  IMAD.WIDE.U32 R26, R17.reuse, 0x8, R8 ;  /* 0x00000008111a7825 */ /* 0x050fe400078e0008 */
[----:B------:R-:W3:Y:S04]  /*05d0*/  LDG.E.64 R12, desc[UR6][R12.64+0x8] ;  /* 0x000008060c0c7981 */ /* 0x000ee8000c1e1b00 */
[----:B------:R-:W4:Y:S04]  /*05e0*/  LDG.E.64 R20, desc[UR6][R26.64] ;  /* 0x000000061a147981 */ /* 0x000f28000c1e1b00 */
[----:B------:R-:W4:Y:S04]  /*05f0*/  LDG.E.64 R18, desc[UR6][R26.64+0x10] ;  /* 0x000010061a127981 */ /* 0x000f28000c1e1b00 */
[----:B------:R-:W4:Y:S01]  /*0600*/  LDG.E.64 R14, desc[UR6][R26.64+0x8] ;  /* 0x000008061a0e7981 */ /* 0x000f22000c1e1b00 */
[----:B-----5:R-:W-:-:S03]  /*0610*/  IMAD.WIDE.U32 R10, R17, 0x8, R6 ;  /* 0x00000008110a7825 */ /* 0x020fc600078e0006 */
[----:B------:R-:W5:Y:S04]  /*0620*/  LDG.E.64 R8, desc[UR6][R4.64+0x8] ;  /* 0x0000080604087981 */ /* 0x000f68000c1e1b00 */
[----:B------:R-:W5:Y:S01]  /*0630*/  LDG.E.64 R10, desc[UR6][R10.64+0x8] ;  /* 0x000008060a0a7981 */ /* 0x000f62000c1e1b00 */
[----:B--2---:R-:W-:-:S04]  /*0640*/  IMAD.WIDE.U32 R6, R0, 0x8, R22 ;  /* 0x0000000800067825 */ /* 0x004fc800078e0016 */
[C---:B---3--:R-:W-:Y:S02]  /*0650*/  IMAD.WIDE.U32 R24, R0.reuse, 0x8, R12 ;  /* 0x0000000800187825 */ /* 0x048fe400078e000c */
[----:B------:R-:W2:Y:S02]  /*0660*/  LDG.E.64 R6, desc[UR6][R6.64+0x8] ;  /* 0x0000080606067981 */ /* 0x000ea4000c1e1b00 */
[C---:B----4-:R-:W-:Y:S02]  /*0670*/  IMAD.WIDE.U32 R20, R0.reuse, 0x8, R20 ;  /* 0x0000000800147825 */ /* 0x050fe400078e0014 */
[----:B------:R-:W2:Y:S02]  /*0680*/  LDG.E.64 R12, desc[UR6][R24.64+0x8] ;  /* 0x00000806180c7981 */ /* 0x000ea4000c1e1b00 */
[C---:B------:R-:W-:Y:S02]  /*0690*/  IMAD.WIDE.U32 R18, R0.reuse, 0x8, R18 ;  /* 0x0000000800127825 */ /* 0x040fe400078e0012 */
[----:B------:R-:W3:Y:S04]  /*06a0*/  LDG.E.64 R20, desc[UR6][R20.64+0x8] ;  /* 0x0000080614147981 */ /* 0x000ee8000c1e1b00 */
[----:B------:R-:W4:Y:S01]  /*06b0*/  LDG.E.64 R18, desc[UR6][R18.64+0x8] ;  /* 0x0000080612127981 */ /* 0x000f22000c1e1b00 */
[----:B------:R-:W-:-:S05]  /*06c0*/  IMAD.WIDE.U32 R26, R0, 0x8, R14 ;  /* 0x00000008001a7825 */ /* 0x000fca00078e000e */
[----:B------:R-:W4:Y:S01]  /*06d0*/  LDG.E.64 R22, desc[UR6][R26.64] ;  /* 0x000000061a167981 */ /* 0x000f22000c1e1b00 */
[----:B-----5:R-:W-:-:S03]  /*06e0*/  IMAD.WIDE.U32 R10, R0, 0x8, R10 ;  /* 0x00000008000a7825 */ /* 0x020fc600078e000a */
[----:B------:R-:W5:Y:S01]  /*06f0*/  LDG.E.64 R14, desc[UR6][R26.64+0x10] ;  /* 0x000010061a0e7981 */ /* 0x000f62000c1e1b00 */
[----:B------:R-:W-:-:S03]  /*0700*/  IMAD.WIDE.U32 R8, R17, 0x8, R8 ;  /* 0x0000000811087825 */ /* 0x000fc600078e0008 */
[----:B------:R-:W5:Y:S04]  /*0710*/  LDG.E.64 R10, desc[UR6][R10.64+0x8] ;  /* 0x000008060a0a7981 */ /* 0x000f68000c1e1b00 */
[----:B------:R-:W5:Y:S01]  /*0720*/  LDG.E.64 R8, desc[UR6][R8.64+0x8] ;  /* 0x0000080608087981 */ /* 0x000f62000c1e1b00 */
[----:B------:R-:W-:Y:S02]  /*0730*/  DMUL R2, R2, R2 ;  /* 0x0000000202027228 */ /* 0x000fe40000000000 */
[----:B--2---:R-:W-:-:S08]  /*0740*/  DADD R6, R12, R6 ;  /* 0x000000000c067229 */ /* 0x004fd00000000006 */
[----:B---3--:R-:W-:-:S08]  /*0750*/  DADD R6, R6, R20 ;  /* 0x0000000006067229 */ /* 0x008fd00000000014 */
[----:B----4-:R-:W-:-:S08]  /*0760*/  DADD R6, R6, R18 ;  /* 0x0000000006067229 */ /* 0x010fd00000000012 */
[----:B------:R-:W-:-:S08]  /*0770*/  DADD R6, R6, R22 ;  /* 0x0000000006067229 */ /* 0x000fd00000000016 */
[----:B-----5:R-:W-:-:S08]  /*0780*/  DADD R6, R6, R14 ;  /* 0x0000000006067229 */ /* 0x020fd0000000000e */
[----:B------:R-:W-:Y:S01]  /*0790*/  DFMA R6, R2, R10, R6 ;  /* 0x0000000a0206722b */ /* 0x000fe20000000006 */
[----:B------:R-:W-:-:S06]  /*07a0*/  IMAD.WIDE.U32 R2, R0, 0x8, R8 ;  /* 0x0000000800027825 */ /* 0x000fcc00078e0008 */
[----:B------:R0:W-:Y:S04]  /*07b0*/  STG.E.64 desc[UR6][R2.64+0x8], R6 ;  /* 0x0000080602007986 */ /* 0x0001e8000c101b06 */
.L_x_3:
[----:B------:R-:W-:Y:S05]  /*07c0*/  BSYNC.RECONVERGENT B0 ;  /* 0x0000000000007941 */ /* 0x000fea0003800200 */
.L_x_1:
[----:B------:R-:W0:Y:S02]  /*07d0*/  LDG.E.64 R4, desc[UR6][R4.64+0x8] ;  /* 0x0000080604047981 */ /* 0x000e24000c1e1b00 */
[----:B01----:R-:W-:-:S06]  /*07e0*/  IMAD.WIDE.U32 R2, R17, 0x8, R4 ;  /* 0x0000000811027825 */ /* 0x003fcc00078e0004 */
[----:B------:R-:W2:Y:S02]  /*07f0*/  LDG.E.64 R2, desc[UR6][R2.64+0x8] ;  /* 0x0000080602027981 */ /* 0x000ea4000c1e1b00 */
[----:B--2---:R-:W-:-:S05]  /*0800*/  IMAD.WIDE.U32 R6, R0, 0x8, R2 ;  /* 0x0000000800067825 */ /* 0x004fca00078e0002 */
[----:B------:R-:W2:Y:S01]  /*0810*/  LDG.E.64 R8, desc[UR6][R6.64+0x8] ;  /* 0x0000080606087981 */ /* 0x000ea2000c1e1b00 */
[----:B------:R-:W-:Y:S01]  /*0820*/  UMOV UR4, 0x55555555 ;  /* 0x5555555500047882 */ /* 0x000fe20000000000 */
[----:B------:R-:W-:Y:S02]  /*0830*/  UMOV UR5, 0x3fc55555 ;  /* 0x3fc5555500057882 */ /* 0x000fe40000000000 */
[----:B--2---:R-:W-:-:S07]  /*0840*/  DMUL R8, R8, UR4 ;  /* 0x0000000408087c28 */ /* 0x004fce0008000000 */
[----:B------:R-:W-:Y:S01]  /*0850*/  STG.E.64 desc[UR6][R6.64+0x8], R8 ;  /* 0x0000080806007986 */ /* 0x000fe2000c101b06 */
[----:B------:R-:W-:Y:S05]  /*0860*/  EXIT ;  /* 0x000000000000794d */ /* 0x000fea0003800000 */
        .weak           $__internal_0_$__cuda_sm20_div_rn_f64_full
        .type           $__internal_0_$__cuda_sm20_div_rn_f64_full,@function
        .size           $__internal_0_$__cuda_sm20_div_rn_f64_full,(.L_x_36 - $__internal_0_$__cuda_sm20_div_rn_f64_full)
$__internal_0_$__cuda_sm20_div_rn_f64_full:
[C---:B------:R-:W-:Y:S01]  /*0870*/  FSETP.GEU.AND P0, PT, |R5|.reuse, 1.469367938527859385e-39, PT ;  /* 0x001000000500780b */ /* 0x040fe20003f0e200 */
[----:B------:R-:W-:Y:S01]  /*0880*/  IMAD.MOV.U32 R16, RZ, RZ, 0x1ca00000 ;  /* 0x1ca00000ff107424 */ /* 0x000fe200078e00ff */
[C---:B------:R-:W-:Y:S01]  /*0890*/  LOP3.LUT R2, R5.reuse, 0x800fffff, RZ, 0xc0, !PT ;  /* 0x800fffff05027812 */ /* 0x040fe200078ec0ff */
[----:B------:R-:W-:Y:S01]  /*08a0*/  IMAD.MOV.U32 R15, RZ, RZ, 0x40000000 ;  /* 0x40000000ff0f7424 */ /* 0x000fe200078e00ff */
[----:B------:R-:W-:Y:S02]  /*08b0*/  MOV R6, 0x1 ;  /* 0x0000000100067802 */ /* 0x000fe40000000f00 */
[----:B------:R-:W-:Y:S01]  /*08c0*/  LOP3.LUT R3, R2, 0x3ff00000, RZ, 0xfc, !PT ;  /* 0x3ff0000002037812 */ /* 0x000fe200078efcff */
[----:B------:R-:W-:Y:S01]  /*08d0*/  IMAD.MOV.U32 R2, RZ, RZ, R4 ;  /* 0x000000ffff027224 */ /* 0x000fe200078e0004 */
[----:B------:R-:W-:Y:S01]  /*08e0*/  LOP3.LUT R12, R5, 0x7ff00000, RZ, 0xc0, !PT ;  /* 0x7ff00000050c7812 */ /* 0x000fe200078ec0ff */
[----:B------:R-:W-:-:S03]  /*08f0*/  VIADD R17, R15, 0xffffffff ;  /* 0xffffffff0f117836 */ /* 0x000fc60000000000 */
[----:B------:R-:W-:Y:S01]  /*0900*/  ISETP.LE.U32.AND P1, PT, R12, 0x40000000, PT ;  /* 0x400000000c00780c */ /* 0x000fe20003f23070 */
[----:B------:R-:W-:Y:S01]  /*0910*/  @!P0 DMUL R2, R4, 8.98846567431157953865e+307 ;  /* 0x7fe0000004028828 */ /* 0x000fe20000000000 */
[----:B------:R-:W-:-:S05]  /*0920*/  MOV R14, R12 ;  /* 0x0000000c000e7202 */ /* 0x000fca0000000f00 */
[----:B------:R-:W0:Y:S04]  /*0930*/  MUFU.RCP64H R7, R3 ;  /* 0x0000000300077308 */ /* 0x000e280000001800 */
[----:B------:R-:W-:Y:S02]  /*0940*/  @!P0 LOP3.LUT R14, R3, 0x7ff00000, RZ, 0xc0, !PT ;  /* 0x7ff00000030e8812 */ /* 0x000fe400078ec0ff */
[----:B------:R-:W-:Y:S02]  /*0950*/  ISETP.GT.U32.AND P0, PT, R17, 0x7feffffe, PT ;  /* 0x7feffffe1100780c */ /* 0x000fe40003f04070 */
[----:B------:R-:W-:-:S04]  /*0960*/  IADD3 R17, PT, PT, R14, -0x1, RZ ;  /* 0xffffffff0e117810 */ /* 0x000fc80007ffe0ff */
[----:B------:R-:W-:Y:S01]  /*0970*/  ISETP.GT.U32.OR P0, PT, R17, 0x7feffffe, P0 ;  /* 0x7feffffe1100780c */ /* 0x000fe20000704470 */
[----:B0-----:R-:W-:-:S08]  /*0980*/  DFMA R8, R6, -R2, 1 ;  /* 0x3ff000000608742b */ /* 0x001fd00000000802 */
[----:B------:R-:W-:-:S08]  /*0990*/  DFMA R8, R8, R8, R8 ;  /* 0x000000080808722b */ /* 0x000fd00000000008 */
[----:B------:R-:W-:-:S08]  /*09a0*/  DFMA R8, R6, R8, R6 ;  /* 0x000000080608722b */ /* 0x000fd00000000006 */
[----:B------:R-:W-:-:S08]  /*09b0*/  DFMA R6, R8, -R2, 1 ;  /* 0x3ff000000806742b */ /* 0x000fd00000000802 */
[----:B------:R-:W-:Y:S01]  /*09c0*/  DFMA R8, R8, R6, R8 ;  /* 0x000000060808722b */ /* 0x000fe20000000008 */
[----:B------:R-:W-:Y:S02]  /*09d0*/  SEL R7, R16, 0x63400000, !P1 ;  /* 0x6340000010077807 */ /* 0x000fe40004800000 */
[----:B------:R-:W-:-:S06]  /*09e0*/  MOV R6, RZ ;  /* 0x000000ff00067202 */ /* 0x000fcc0000000f00 */
[----:B------:R-:W-:-:S08]  /*09f0*/  DMUL R10, R8, R6 ;  /* 0x00000006080a7228 */ /* 0x000fd00000000000 */
[----:B------:R-:W-:-:S08]  /*0a00*/  DFMA R12, R10, -R2, R6 ;  /* 0x800000020a0c722b */ /* 0x000fd00000000006 */
[----:B------:R-:W-:Y:S01]  /*0a10*/  DFMA R8, R8, R12, R10 ;  /* 0x0000000c0808722b */ /* 0x000fe2000000000a */
[----:B------:R-:W-:Y:S10]  /*0a20*/  @P0 BRA `(.L_x_4) ;  /* 0x0000000000740947 */ /* 0x000ff40003800000 */
[----:B------:R-:W-:Y:S01]  /*0a30*/  LOP3.LUT R12, R5, 0x7ff00000, RZ, 0xc0, !PT ;  /* 0x7ff00000050c7812 */ /* 0x000fe200078ec0ff */
[----:B------:R-:W-:-:S03]  /*0a40*/  IMAD.MOV.U32 R10, RZ, RZ, 0x40000000 ;  /* 0x40000000ff0a7424 */ /* 0x000fc600078e00ff */
[C---:B------:R-:W-:Y:S02]  /*0a50*/  IADD3 R11, PT, PT, -R12.reuse, RZ, RZ ;  /* 0x000000ff0c0b7210 */ /* 0x040fe40007ffe1ff */
[----:B------:R-:W-:Y:S01]  /*0a60*/  ISETP.LE.U32.AND P0, PT, R12, 0x40000000, PT ;  /* 0x400000000c00780c */ /* 0x000fe20003f03070 */
[----:B------:R-:W-:Y:S01]  /*0a70*/  IMAD.MOV.U32 R12, RZ, RZ, RZ ;  /* 0x000000ffff0c7224 */ /* 0x000fe200078e00ff */
[----:B------:R-:W-:Y:S02]  /*0a80*/  VIADDMNMX R10, R11, R10, 0xb9600000, !PT ;  /* 0xb96000000b0a7446 */ /* 0x000fe4000780010a */
[----:B------:R-:W-:Y:S02]  /*0a90*/  SEL R11, R16, 0x63400000, !P0 ;  /* 0x63400000100b7807 */ /* 0x000fe40004000000 */
[----:B------:R-:W-:-:S05]  /*0aa0*/  VIMNMX R10, PT, PT, R10, 0x46a00000, PT ;  /* 0x46a000000a0a7848 */ /* 0x000fca0003fe0100 */
[----:B------:R-:W-:-:S05]  /*0ab0*/  IMAD.IADD R14, R10, 0x1, -R11 ;  /* 0x000000010a0e7824 */ /* 0x000fca00078e0a0b */
[----:B------:R-:W-:-:S06]  /*0ac0*/  IADD3 R13, PT, PT, R14, 0x7fe00000, RZ ;  /* 0x7fe000000e0d7810 */ /* 0x000fcc0007ffe0ff */
[----:B------:R-:W-:-:S10]  /*0ad0*/  DMUL R10, R8, R12 ;  /* 0x0000000c080a7228 */ /* 0x000fd40000000000 */
[----:B------:R-:W-:-:S13]  /*0ae0*/  FSETP.GTU.AND P0, PT, |R11|, 1.469367938527859385e-39, PT ;  /* 0x001000000b00780b */ /* 0x000fda0003f0c200 */
[----:B------:R-:W-:Y:S05]  /*0af0*/  @P0 BRA `(.L_x_5) ;  /* 0x0000000000840947 */ /* 0x000fea0003800000 */
[----:B------:R-:W-:Y:S01]  /*0b00*/  DFMA R2, R8, -R2, R6 ;  /* 0x800000020802722b */ /* 0x000fe20000000006 */
[----:B------:R-:W-:-:S09]  /*0b10*/  MOV R12, RZ ;  /* 0x000000ff000c7202 */ /* 0x000fd20000000f00 */
[C---:B------:R-:W-:Y:S02]  /*0b20*/  FSETP.NEU.AND P0, PT, R3.reuse, RZ, PT ;  /* 0x000000ff0300720b */ /* 0x040fe40003f0d000 */
[----:B------:R-:W-:-:S04]  /*0b30*/  LOP3.LUT R5, R3, 0x80000000, R5, 0x48, !PT ;  /* 0x8000000003057812 */ /* 0x000fc800078e4805 */
[----:B------:R-:W-:-:S07]  /*0b40*/  LOP3.LUT R13, R5, R13, RZ, 0xfc, !PT ;  /* 0x0000000d050d7212 */ /* 0x000fce00078efcff */
[----:B------:R-:W-:Y:S05]  /*0b50*/  @!P0 BRA `(.L_x_5) ;  /* 0x00000000006c8947 */ /* 0x000fea0003800000 */
[----:B------:R-:W-:Y:S01]  /*0b60*/  IMAD.MOV R3, RZ, RZ, -R14 ;  /* 0x000000ffff037224 */ /* 0x000fe200078e0a0e */
[----:B------:R-:W-:-:S06]  /*0b70*/  MOV R2, RZ ;  /* 0x000000ff00027202 */ /* 0x000fcc0000000f00 */
[----:B------:R-:W-:Y:S02]  /*0b80*/  DFMA R2, R10, -R2, R8 ;  /* 0x800000020a02722b */ /* 0x000fe40000000008 */
[----:B------:R-:W-:-:S04]  /*0b90*/  DMUL.RP R8, R8, R12 ;  /* 0x0000000c08087228 */ /* 0x000fc80000008000 */
[----:B------:R-:W-:-:S04]  /*0ba0*/  IADD3 R2, PT, PT, -R14, -0x43300000, RZ ;  /* 0xbcd000000e027810 */ /* 0x000fc80007ffe1ff */
[----:B------:R-:W-:Y:S02]  /*0bb0*/  FSETP.NEU.AND P0, PT, |R3|, R2, PT ;  /* 0x000000020300720b */ /* 0x000fe40003f0d200 */
[----:B------:R-:W-:Y:S02]  /*0bc0*/  LOP3.LUT R5, R9, R5, RZ, 0x3c, !PT ;  /* 0x0000000509057212 */ /* 0x000fe400078e3cff */
[----:B------:R-:W-:Y:S02]  /*0bd0*/  FSEL R10, R8, R10, !P0 ;  /* 0x0000000a080a7208 */ /* 0x000fe40004000000 */
[----:B------:R-:W-:Y:S01]  /*0be0*/  FSEL R11, R5, R11, !P0 ;  /* 0x0000000b050b7208 */ /* 0x000fe20004000000 */
[----:B------:R-:W-:Y:S06]  /*0bf0*/  BRA `(.L_x_5) ;  /* 0x0000000000447947 */ /* 0x000fec0003800000 */
.L_x_4:
[----:B------:R-:W-:-:S14]  /*0c00*/  DSETP.NAN.AND P0, PT, R4, R4, PT ;  /* 0x000000040400722a */ /* 0x000fdc0003f08000 */
[----:B------:R-:W-:Y:S05]  /*0c10*/  @P0 BRA `(.L_x_6) ;  /* 0x0000000000340947 */ /* 0x000fea0003800000 */
[----:B------:R-:W-:Y:S01]  /*0c20*/  ISETP.NE.AND P0, PT, R15, R14, PT ;  /* 0x0000000e0f00720c */ /* 0x000fe20003f05270 */
[----:B------:R-:W-:Y:S01]  /*0c30*/  IMAD.MOV.U32 R10, RZ, RZ, 0x0 ;  /* 0x00000000ff0a7424 */ /* 0x000fe200078e00ff */
[----:B------:R-:W-:-:S11]  /*0c40*/  MOV R11, 0xfff80000 ;  /* 0xfff80000000b7802 */ /* 0x000fd60000000f00 */
[----:B------:R-:W-:Y:S05]  /*0c50*/  @!P0 BRA `(.L_x_5) ;  /* 0x00000000002c8947 */ /* 0x000fea0003800000 */
[----:B------:R-:W-:Y:S02]  /*0c60*/  ISETP.NE.AND P0, PT, R15, 0x7ff00000, PT ;  /* 0x7ff000000f00780c */ /* 0x000fe40003f05270 */
[----:B------:R-:W-:Y:S02]  /*0c70*/  LOP3.LUT R4, R5, 0x40000000, RZ, 0x3c, !PT ;  /* 0x4000000005047812 */ /* 0x000fe400078e3cff */
[----:B------:R-:W-:Y:S02]  /*0c80*/  ISETP.EQ.OR P0, PT, R14, RZ, !P0 ;  /* 0x000000ff0e00720c */ /* 0x000fe40004702670 */
[----:B------:R-:W-:-:S11]  /*0c90*/  LOP3.LUT R11, R4, 0x80000000, RZ, 0xc0, !PT ;  /* 0x80000000040b7812 */ /* 0x000fd600078ec0ff */
[----:B------:R-:W-:Y:S01]  /*0ca0*/  @P0 LOP3.LUT R2, R11, 0x7ff00000, RZ, 0xfc, !PT ;  /* 0x7ff000000b020812 */ /* 0x000fe200078efcff */
[----:B------:R-:W-:Y:S01]  /*0cb0*/  @!P0 IMAD.MOV.U32 R10, RZ, RZ, RZ ;  /* 0x000000ffff0a8224 */ /* 0x000fe200078e00ff */
[----:B------:R-:W-:-:S03]  /*0cc0*/  @P0 MOV R10, RZ ;  /* 0x000000ff000a0202 */ /* 0x000fc60000000f00 */
[----:B------:R-:W-:Y:S01]  /*0cd0*/  @P0 IMAD.MOV.U32 R11, RZ, RZ, R2 ;  /* 0x000000ffff0b0224 */ /* 0x000fe200078e0002 */
[----:B------:R-:W-:Y:S06]  /*0ce0*/  BRA `(.L_x_5) ;  /* 0x0000000000087947 */ /* 0x000fec0003800000 */
.L_x_6:
[----:B------:R-:W-:Y:S02]  /*0cf0*/  LOP3.LUT R11, R5, 0x80000, RZ, 0xfc, !PT ;  /* 0x00080000050b7812 */ /* 0x000fe400078efcff */
[----:B------:R-:W-:-:S07]  /*0d00*/  MOV R10, R4 ;  /* 0x00000004000a7202 */ /* 0x000fce0000000f00 */
.L_x_5:
[----:B------:R-:W-:Y:S01]  /*0d10*/  IMAD.MOV.U32 R2, RZ, RZ, R0 ;  /* 0x000000ffff027224 */ /* 0x000fe200078e0000 */
[----:B------:R-:W-:-:S04]  /*0d20*/  MOV R3, 0x0 ;  /* 0x0000000000037802 */ /* 0x000fc80000000f00 */
[----:B------:R-:W-:Y:S05]  /*0d30*/  RET.REL.NODEC R2 `(_Z11jacobi_gpu1PPPdS1_S1_S1_i) ;  /* 0xfffffff002b07950 */ /* 0x000fea0003c3ffff */
.L_x_7:
[----:B------:R-:W-:-:S00]  /*0d40*/  BRA `(.L_x_7) ;  /* 0xfffffffc00fc7947 */ /* 0x000fc0000383ffff */
[----:B------:R-:W-:-:S00]  /*0d50*/  NOP ;  /* 0x0000000000007918 */ /* 0x000fc00000000000 */
        /* <DEDUP_REMOVED lines=10> */
.L_x_36:


//--------------------- .text._Z11jacobi_gpu0PPPdS1_S1_S1_i --------------------------
	.section	.text._Z11jacobi_gpu0PPPdS1_S1_S1_i,"ax",@progbits
	.align	128
        .global         _Z11jacobi_gpu0PPPdS1_S1_S1_i
        .type           _Z11jacobi_gpu0PPPdS1_S1_S1_i,@function
        .size           _Z11jacobi_gpu0PPPdS1_S1_S1_i,(.L_x_37 - _Z11jacobi_gpu0PPPdS1_S1_S1_i)
        .other          _Z11jacobi_gpu0PPPdS1_S1_S1_i,@"STO_CUDA_ENTRY STV_DEFAULT"
_Z11jacobi_gpu0PPPdS1_S1_S1_i:
.text._Z11jacobi_gpu0PPPdS1_S1_S1_i:
[----:B------:R-:W-:Y:S01]  /*0000*/  LDC R1, c[0x0][0x37c] ;  /* 0x0000df00ff017b82 */ /* 0x000fe20000000800 */
[----:B------:R-:W0:Y:S01]  /*0010*/  LDCU UR4, c[0x0][0x3a0] ;  /* 0x00007400ff0477ac */ /* 0x000e220008000800 */
[----:B------:R-:W-:Y:S01]  /*0020*/  HFMA2 R2, -RZ, RZ, 0, 5.9604644775390625e-08 ;  /* 0x00000001ff027431 */ /* 0x000fe200000001ff */
        /* <DEDUP_REMOVED lines=15> */
[----:B------:R-:W-:Y:S05]  /*0120*/  CALL.REL.NOINC `($__internal_1_$__cuda_sm20_div_rn_f64_full) ;  /* 0x0000000800007944 */ /* 0x000fea0003c00000 */
[----:B------:R-:W-:Y:S01]  /*0130*/  IMAD.MOV.U32 R2, RZ, RZ, R10 ;  /* 0x000000ffff027224 */ /* 0x000fe200078e000a */
[----:B------:R-:W-:-:S07]  /*0140*/  MOV R3, R11 ;  /* 0x0000000b00037202 */ /* 0x000fce0000000f00 */
.L_x_8:
[----:B------:R-:W0:Y:S01]  /*0150*/  S2R R8, SR_TID.Z ;  /* 0x0000000000087919 */ /* 0x000e220000002300 */
[----:B------:R-:W1:Y:S01]  /*0160*/  LDC R0, c[0x0][0x360] ;  /* 0x0000d800ff007b82 */ /* 0x000e620000000800 */
[----:B------:R-:W2:Y:S01]  /*0170*/  LDCU UR4, c[0x0][0x3a0] ;  /* 0x00007400ff0477ac */ /* 0x000ea20008000800 */
[----:B------:R-:W-:Y:S01]  /*0180*/  BSSY.RECONVERGENT B0, `(.L_x_9) ;  /* 0x0000070000007945 */ /* 0x000fe20003800200 */
[----:B------:R-:W1:Y:S01]  /*0190*/  S2R R7, SR_TID.X ;  /* 0x0000000000077919 */ /* 0x000e620000002100 */
[----:B------:R-:W3:Y:S01]  /*01a0*/  LDCU.64 UR8, c[0x0][0x358] ;  /* 0x00006b00ff0877ac */ /* 0x000ee20008000a00 */
[----:B------:R-:W4:Y:S03]  /*01b0*/  S2R R6, SR_TID.Y ;  /* 0x0000000000067919 */ /* 0x000f260000002200 */
[----:B------:R-:W4:Y:S08]  /*01c0*/  LDC R19, c[0x0][0x364] ;  /* 0x0000d900ff137b82 */ /* 0x000f300000000800 */
[----:B------:R-:W0:Y:S01]  /*01d0*/  S2UR UR7, SR_CTAID.Z ;  /* 0x00000000000779c3 */ /* 0x000e220000002700 */
[----:B--2---:R-:W-:-:S04]  /*01e0*/  ULEA.HI UR4, UR4, UR4, URZ, 0x1 ;  /* 0x0000000404047291 */ /* 0x004fc8000f8f08ff */
[----:B------:R-:W-:-:S03]  /*01f0*/  USHF.R.S32.HI UR4, URZ, 0x1, UR4 ;  /* 0x00000001ff047899 */ /* 0x000fc60008011404 */
[----:B------:R-:W0:Y:S08]  /*0200*/  LDC R17, c[0x0][0x368] ;  /* 0x0000da00ff117b82 */ /* 0x000e300000000800 */
[----:B------:R-:W1:Y:S08]  /*0210*/  S2UR UR5, SR_CTAID.X ;  /* 0x00000000000579c3 */ /* 0x000e700000002500 */
[----:B------:R-:W4:Y:S08]  /*0220*/  S2UR UR6, SR_CTAID.Y ;  /* 0x00000000000679c3 */ /* 0x000f300000002600 */
[----:B------:R-:W2:Y:S01]  /*0230*/  LDC.64 R4, c[0x0][0x380] ;  /* 0x0000e000ff047b82 */ /* 0x000ea20000000a00 */
[----:B0-----:R-:W-:-:S04]  /*0240*/  IMAD R17, R17, UR7, R8 ;  /* 0x0000000711117c24 */ /* 0x001fc8000f8e0208 */
[----:B------:R-:W-:Y:S02]  /*0250*/  VIADD R8, R17, 0x1 ;  /* 0x0000000111087836 */ /* 0x000fe40000000000 */
[----:B-1----:R-:W-:-:S03]  /*0260*/  IMAD R0, R0, UR5, R7 ;  /* 0x0000000500007c24 */ /* 0x002fc6000f8e0207 */
[----:B------:R-:W-:Y:S01]  /*0270*/  ISETP.NE.AND P0, PT, R8, UR4, PT ;  /* 0x0000000408007c0c */ /* 0x000fe2000bf05270 */
[----:B----4-:R-:W-:Y:S02]  /*0280*/  IMAD R19, R19, UR6, R6 ;  /* 0x0000000613137c24 */ /* 0x010fe4000f8e0206 */
[----:B--2---:R-:W-:-:S10]  /*0290*/  IMAD.WIDE R4, R0, 0x8, R4 ;  /* 0x0000000800047825 */ /* 0x004fd400078e0204 */
[----:B---3--:R-:W-:Y:S05]  /*02a0*/  @P0 BRA `(.L_x_10) ;  /* 0x0000000000c80947 */ /* 0x008fea0003800000 */
[----:B------:R-:W0:Y:S08]  /*02b0*/  LDC.64 R20, c[0x0][0x388] ;  /* 0x0000e200ff147b82 */ /* 0x000e300000000a00 */
[----:B------:R-:W1:Y:S08]  /*02c0*/  LDC.64 R8, c[0x0][0x390] ;  /* 0x0000e400ff087b82 */ /* 0x000e700000000a00 */
[----:B------:R-:W2:Y:S01]  /*02d0*/  LDC.64 R10, c[0x0][0x398] ;  /* 0x0000e600ff0a7b82 */ /* 0x000ea20000000a00 */
[----:B0-----:R-:W-:-:S05]  /*02e0*/  IMAD.WIDE R20, R0, 0x8, R20 ;  /* 0x0000000800147825 */ /* 0x001fca00078e0214 */
[----:B------:R-:W3:Y:S04]  /*02f0*/  LDG.E.64 R12, desc[UR8][R20.64] ;  /* 0x00000008140c7981 */ /* 0x000ee8000c1e1b00 */
[----:B------:R-:W4:Y:S04]  /*0300*/  LDG.E.64 R6, desc[UR8][R20.64+0x10] ;  /* 0x0000100814067981 */ /* 0x000f28000c1e1b00 */
[----:B------:R-:W5:Y:S01]  /*0310*/  LDG.E.64 R14, desc[UR8][R20.64+0x8] ;  /* 0x00000808140e7981 */ /* 0x000f62000c1e1b00 */
[----:B-1----:R-:W-:-:S04]  /*0320*/  IMAD.WIDE R8, R0, 0x8, R8 ;  /* 0x0000000800087825 */ /* 0x002fc800078e0208 */
[----:B--2---:R-:W-:Y:S02]  /*0330*/  IMAD.WIDE R10, R0, 0x8, R10 ;  /* 0x00000008000a7825 */ /* 0x004fe400078e020a */
[----:B------:R-:W2:Y:S04]  /*0340*/  LDG.E.64 R8, desc[UR8][R8.64+0x8] ;  /* 0x0000080808087981 */ /* 0x000ea8000c1e1b00 */
[----:B------:R-:W2:Y:S01]  /*0350*/  LDG.E.64 R10, desc[UR8][R10.64+0x8] ;  /* 0x000008080a0a7981 */ /* 0x000ea2000c1e1b00 */
[----:B---3--:R-:W-:-:S04]  /*0360*/  IMAD.WIDE.U32 R26, R19, 0x8, R12 ;  /* 0x00000008131a7825 */ /* 0x008fc800078e000c */
[C---:B----4-:R-:W-:Y:S02]  /*0370*/  IMAD.WIDE.U32 R12, R19.reuse, 0x8, R6 ;  /* 0x00000008130c7825 */ /* 0x050fe400078e0006 */
[----:B------:R-:W3:Y:S04]  /*0380*/  LDG.E.64 R6, desc[UR8][R26.64+0x8] ;  /* 0x000008081a067981 */ /* 0x000ee8000c1e1b00 */
[----:B------:R-:W4:Y:S01]  /*0390*/  LDG.E.64 R12, desc[UR8][R12.64+0x8] ;  /* 0x000008080c0c7981 */ /* 0x000f22000c1e1b00 */
[----:B-----5:R-:W-:-:S05]  /*03a0*/  IMAD.WIDE.U32 R28, R19, 0x8, R14 ;  /* 0x00000008131c7825 */ /* 0x020fca00078e000e */
[----:B------:R-:W5:Y:S04]  /*03b0*/  LDG.E.64 R24, desc[UR8][R28.64] ;  /* 0x000000081c187981 */ /* 0x000f68000c1e1b00 */
[----:B------:R-:W5:Y:S01]  /*03c0*/  LDG.E.64 R22, desc[UR8][R28.64+0x10] ;  /* 0x000010081c167981 */ /* 0x000f62000c1e1b00 */
[----:B--2---:R-:W-:-:S03]  /*03d0*/  IMAD.WIDE.U32 R14, R19, 0x8, R8 ;  /* 0x00000008130e7825 */ /* 0x004fc600078e0008 */
[----:B------:R-:W2:Y:S01]  /*03e0*/  LDG.E.64 R20, desc[UR8][R28.64+0x8] ;  /* 0x000008081c147981 */ /* 0x000ea2000c1e1b00 */
[----:B------:R-:W-:-:S03]  /*03f0*/  IMAD.WIDE.U32 R10, R19, 0x8, R10 ;  /* 0x00000008130a7825 */ /* 0x000fc600078e000a */
[----:B------:R-:W2:Y:S04]  /*0400*/  LDG.E.64 R14, desc[UR8][R14.64+0x8] ;  /* 0x000008080e0e7981 */ /* 0x000ea8000c1e1b00 */
[----:B------:R-:W2:Y:S04]  /*0410*/  LDG.E.64 R10, desc[UR8][R10.64+0x8] ;  /* 0x000008080a0a7981 */ /* 0x000ea8000c1e1b00 */
[----:B------:R-:W2:Y:S01]  /*0420*/  LDG.E.64 R8, desc[UR8][R4.64+0x8] ;  /* 0x0000080804087981 */ /* 0x000ea2000c1e1b00 */
[----:B---3--:R-:W-:-:S04]  /*0430*/  IMAD.WIDE.U32 R26, R17, 0x8, R6 ;  /* 0x00000008111a7825 */ /* 0x008fc800078e0006 */
[C---:B----4-:R-:W-:Y:S02]  /*0440*/  IMAD.WIDE.U32 R6, R17.reuse, 0x8, R12 ;  /* 0x0000000811067825 */ /* 0x050fe400078e000c */
[----:B------:R-:W3:Y:S04]  /*0450*/  LDG.E.64 R12, desc[UR8][R26.64+0x8] ;  /* 0x000008081a0c7981 */ /* 0x000ee8000c1e1b00 */
[----:B------:R-:W3:Y:S01]  /*0460*/  LDG.E.64 R6, desc[UR8][R6.64+0x8] ;  /* 0x0000080806067981 */ /* 0x000ee2000c1e1b00 */
[----:B-----5:R-:W-:-:S04]  /*0470*/  IMAD.WIDE.U32 R24, R17, 0x8, R24 ;  /* 0x0000000811187825 */ /* 0x020fc800078e0018 */
[C---:B------:R-:W-:Y:S02]  /*0480*/  IMAD.WIDE.U32 R22, R17.reuse, 0x8, R22 ;  /* 0x0000000811167825 */ /* 0x040fe400078e0016 */
[----:B------:R-:W4:Y:S02]  /*0490*/  LDG.E.64 R24, desc[UR8][R24.64+0x8] ;  /* 0x0000080818187981 */ /* 0x000f24000c1e1b00 */
[C---:B--2---:R-:W-:Y:S02]  /*04a0*/  IMAD.WIDE.U32 R20, R17.reuse, 0x8, R20 ;  /* 0x0000000811147825 */ /* 0x044fe400078e0014 */
[----:B------:R-:W2:Y:S02]  /*04b0*/  LDG.E.64 R22, desc[UR8][R22.64+0x8] ;  /* 0x0000080816167981 */ /* 0x000ea4000c1e1b00 */
[C---:B------:R-:W-:Y:S02]  /*04c0*/  IMAD.WIDE.U32 R14, R17.reuse, 0x8, R14 ;  /* 0x00000008110e7825 */ /* 0x040fe400078e000e */
[----:B------:R-:W5:Y:S02]  /*04d0*/  LDG.E.64 R20, desc[UR8][R20.64] ;  /* 0x0000000814147981 */ /* 0x000f64000c1e1b00 */
[----:B------:R-:W-:-:S02]  /*04e0*/  IMAD.WIDE.U32 R10, R17, 0x8, R10 ;  /* 0x00000008110a7825 */ /* 0x000fc400078e000a */
[----:B------:R-:W5:Y:S02]  /*04f0*/  LDG.E.64 R14, desc[UR8][R14.64+0x10] ;  /* 0x000010080e0e7981 */ /* 0x000f64000c1e1b00 */
[----:B------:R-:W-:Y:S02]  /*0500*/  IMAD.WIDE.U32 R8, R19, 0x8, R8 ;  /* 0x0000000813087825 */ /* 0x000fe400078e0008 */
[----:B------:R-:W5:Y:S04]  /*0510*/  LDG.E.64 R10, desc[UR8][R10.64+0x8] ;  /* 0x000008080a0a7981 */ /* 0x000f68000c1e1b00 */
[----:B------:R-:W5:Y:S01]  /*0520*/  LDG.E.64 R8, desc[UR8][R8.64+0x8] ;  /* 0x0000080808087981 */ /* 0x000f62000c1e1b00 */
[----:B------:R-:W-:Y:S02]  /*0530*/  DMUL R2, R2, R2 ;  /* 0x0000000202027228 */ /* 0x000fe40000000000 */
[----:B---3--:R-:W-:-:S08]  /*0540*/  DADD R6, R12, R6 ;  /* 0x000000000c067229 */ /* 0x008fd00000000006 */
[----:B----4-:R-:W-:-:S08]  /*0550*/  DADD R6, R6, R24 ;  /* 0x0000000006067229 */ /* 0x010fd00000000018 */
[----:B--2---:R-:W-:-:S08]  /*0560*/  DADD R6, R6, R22 ;  /* 0x0000000006067229 */ /* 0x004fd00000000016 */
[----:B-----5:R-:W-:-:S08]  /*0570*/  DADD R6, R6, R20 ;  /* 0x0000000006067229 */ /* 0x020fd00000000014 */
[----:B------:R-:W-:-:S08]  /*0580*/  DADD R6, R6, R14 ;  /* 0x0000000006067229 */ /* 0x000fd0000000000e */
[----:B------:R-:W-:Y:S01]  /*0590*/  DFMA R6, R2, R10, R6 ;  /* 0x0000000a0206722b */ /* 0x000fe20000000006 */
[----:B------:R-:W-:-:S06]  /*05a0*/  IMAD.WIDE.U32 R2, R17, 0x8, R8 ;  /* 0x0000000811027825 */ /* 0x000fcc00078e0008 */
[----:B------:R1:W-:Y:S01]  /*05b0*/  STG.E.64 desc[UR8][R2.64+0x8], R6 ;  /* 0x0000080602007986 */ /* 0x0003e2000c101b08 */
[----:B------:R-:W-:Y:S05]  /*05c0*/  BRA `(.L_x_11) ;  /* 0x0000000000ac7947 */ /* 0x000fea0003800000 */
.L_x_10:
[----:B------:R-:W0:Y:S02]  /*05d0*/  LDC.64 R6, c[0x0][0x388] ;  /* 0x0000e200ff067b82 */ /* 0x000e240000000a00 */
[----:B0-----:R-:W-:-:S06]  /*05e0*/  IMAD.WIDE R26, R0, 0x8, R6 ;  /* 0x00000008001a7825 */ /* 0x001fcc00078e0206 */
[----:B------:R-:W0:Y:S01]  /*05f0*/  LDC.64 R6, c[0x0][0x398] ;  /* 0x0000e600ff067b82 */ /* 0x000e220000000a00 */
[----:B------:R-:W2:Y:S04]  /*0600*/  LDG.E.64 R14, desc[UR8][R26.64+0x10] ;  /* 0x000010081a0e7981 */ /* 0x000ea8000c1e1b00 */
[----:B------:R-:W3:Y:S04]  /*0610*/  LDG.E.64 R10, desc[UR8][R26.64] ;  /* 0x000000081a0a7981 */ /* 0x000ee8000c1e1b00 */
[----:B------:R-:W4:Y:S01]  /*0620*/  LDG.E.64 R8, desc[UR8][R26.64+0x8] ;  /* 0x000008081a087981 */ /* 0x000f22000c1e1b00 */
[----:B0-----:R-:W-:-:S06]  /*0630*/  IMAD.WIDE R6, R0, 0x8, R6 ;  /* 0x0000000800067825 */ /* 0x001fcc00078e0206 */
        /* <DEDUP_REMOVED lines=8> */
[----:B------:R-:W4:Y:S04]  /*06c0*/  LDG.E.64 R14, desc[UR8][R28.64+0x8] ;  /* 0x000008081c0e7981 */ /* 0x000f28000c1e1b00 */
[----:B------:R-:W4:Y:S01]  /*06d0*/  LDG.E.64 R8, desc[UR8][R4.64+0x8] ;  /* 0x0000080804087981 */ /* 0x000f22000c1e1b00 */
[----:B-----5:R-:W-:-:S06]  /*06e0*/  IMAD.WIDE.U32 R10, R19, 0x8, R6 ;  /* 0x00000008130a7825 */ /* 0x020fcc00078e0006 */
        /* <DEDUP_REMOVED lines=10> */
[----:B------:R-:W4:Y:S04]  /*0790*/  LDG.E.64 R24, desc[UR8][R28.64] ;  /* 0x000000081c187981 */ /* 0x000f28000c1e1b00 */
[----:B------:R-:W4:Y:S01]  /*07a0*/  LDG.E.64 R14, desc[UR8][R28.64+0x10] ;  /* 0x000010081c0e7981 */ /* 0x000f22000c1e1b00 */
[----:B-----5:R-:W-:-:S04]  /*07b0*/  IMAD.WIDE.U32 R10, R17, 0x8, R10 ;  /* 0x00000008110a7825 */ /* 0x020fc800078e000a */
[----:B------:R-:W-:Y:S02]  /*07c0*/  IMAD.WIDE.U32 R8, R19, 0x8, R8 ;  /* 0x0000000813087825 */ /* 0x000fe400078e0008 */
[----:B------:R-:W5:Y:S04]  /*07d0*/  LDG.E.64 R10, desc[UR8][R10.64+0x8] ;  /* 0x000008080a0a7981 */ /* 0x000f68000c1e1b00 */
[----:B------:R-:W5:Y:S01]  /*07e0*/  LDG.E.64 R8, desc[UR8][R8.64+0x8] ;  /* 0x0000080808087981 */ /* 0x000f62000c1e1b00 */
[----:B------:R-:W-:Y:S02]  /*07f0*/  DMUL R2, R2, R2 ;  /* 0x0000000202027228 */ /* 0x000fe40000000000 */
[----:B--2---:R-:W-:-:S08]  /*0800*/  DADD R6, R12, R6 ;  /* 0x000000000c067229 */ /* 0x004fd00000000006 */
[----:B---3--:R-:W-:-:S08]  /*0810*/  DADD R6, R6, R22 ;  /* 0x0000000006067229 */ /* 0x008fd00000000016 */
[----:B----4-:R-:W-:-:S08]  /*0820*/  DADD R6, R6, R20 ;  /* 0x0000000006067229 */ /* 0x010fd00000000014 */
[----:B------:R-:W-:-:S08]  /*0830*/  DADD R6, R6, R24 ;  /* 0x0000000006067229 */ /* 0x000fd00000000018 */
[----:B------:R-:W-:-:S08]  /*0840*/  DADD R6, R6, R14 ;  /* 0x0000000006067229 */ /* 0x000fd0000000000e */
[----:B-----5:R-:W-:Y:S01]  /*0850*/  DFMA R6, R2, R10, R6 ;  /* 0x0000000a0206722b */ /* 0x020fe20000000006 */
[----:B------:R-:W-:-:S06]  /*0860*/  IMAD.WIDE.U32 R2, R17, 0x8, R8 ;  /* 0x0000000811027825 */ /* 0x000fcc00078e0008 */
[----:B------:R0:W-:Y:S04]  /*0870*/  STG.E.64 desc[UR8][R2.64+0x8], R6 ;  /* 0x0000080602007986 */ /* 0x0001e8000c101b08 */
.L_x_11:
[----:B------:R-:W-:Y:S05]  /*0880*/  BSYNC.RECONVERGENT B0 ;  /* 0x0000000000007941 */ /* 0x000fea0003800200 */
.L_x_9:
        /* <DEDUP_REMOVED lines=10> */
        .weak           $__internal_1_$__cuda_sm20_div_rn_f64_full
        .type           $__internal_1_$__cuda_sm20_div_rn_f64_full,@function
        .size           $__internal_1_$__cuda_sm20_div_rn_f64_full,(.L_x_37 - $__internal_1_$__cuda_sm20_div_rn_f64_full)
$__internal_1_$__cuda_sm20_div_rn_f64_full:
[C---:B------:R-:W-:Y:S01]  /*0930*/  FSETP.GEU.AND P0, PT, |R5|.reuse, 1.469367938527859385e-39, PT ;  /* 0x001000000500780b */ /* 0x040fe20003f0e200 */
[----:B------:R-:W-:Y:S01]  /*0940*/  IMAD.MOV.U32 R6, RZ, RZ, 0x1 ;  /* 0x00000001ff067424 */ /* 0x000fe200078e00ff */
[C---:B------:R-:W-:Y:S02]  /*0950*/  LOP3.LUT R2, R5.reuse, 0x800fffff, RZ, 0xc0, !PT ;  /* 0x800fffff05027812 */ /* 0x040fe400078ec0ff */
[----:B------:R-:W-:Y:S02]  /*0960*/  LOP3.LUT R12, R5, 0x7ff00000, RZ, 0xc0, !PT ;  /* 0x7ff00000050c7812 */ /* 0x000fe400078ec0ff */
[----:B------:R-:W-:Y:S02]  /*0970*/  LOP3.LUT R3, R2, 0x3ff00000, RZ, 0xfc, !PT ;  /* 0x3ff0000002037812 */ /* 0x000fe400078efcff */
[----:B------:R-:W-:Y:S01]  /*0980*/  MOV R2, R4 ;  /* 0x0000000400027202 */ /* 0x000fe20000000f00 */
[----:B------:R-:W-:Y:S01]  /*0990*/  IMAD.MOV.U32 R14, RZ, RZ, R12 ;  /* 0x000000ffff0e7224 */ /* 0x000fe200078e000c */
[----:B------:R-:W-:-:S02]  /*09a0*/  MOV R15, 0x40000000 ;  /* 0x40000000000f7802 */ /* 0x000fc40000000f00 */
[----:B------:R-:W-:Y:S01]  /*09b0*/  MOV R16, 0x1ca00000 ;  /* 0x1ca0000000107802 */ /* 0x000fe20000000f00 */
[----:B------:R-:W-:Y:S01]  /*09c0*/  @!P0 DMUL R2, R4, 8.98846567431157953865e+307 ;  /* 0x7fe0000004028828 */ /* 0x000fe20000000000 */
[----:B------:R-:W-:Y:S02]  /*09d0*/  ISETP.LE.U32.AND P1, PT, R12, 0x40000000, PT ;  /* 0x400000000c00780c */ /* 0x000fe40003f23070 */
[----:B------:R-:W-:-:S03]  /*09e0*/  IADD3 R17, PT, PT, R15, -0x1, RZ ;  /* 0xffffffff0f117810 */ /* 0x000fc60007ffe0ff */
[----:B------:R-:W0:Y:S04]  /*09f0*/  MUFU.RCP64H R7, R3 ;  /* 0x0000000300077308 */ /* 0x000e280000001800 */
[----:B------:R-:W-:Y:S02]  /*0a00*/  @!P0 LOP3.LUT R14, R3, 0x7ff00000, RZ, 0xc0, !PT ;  /* 0x7ff00000030e8812 */ /* 0x000fe400078ec0ff */
[----:B------:R-:W-:-:S03]  /*0a10*/  ISETP.GT.U32.AND P0, PT, R17, 0x7feffffe, PT ;  /* 0x7feffffe1100780c */ /* 0x000fc60003f04070 */
[----:B------:R-:W-:-:S05]  /*0a20*/  VIADD R17, R14, 0xffffffff ;  /* 0xffffffff0e117836 */ /* 0x000fca0000000000 */
[----:B------:R-:W-:Y:S01]  /*0a30*/  ISETP.GT.U32.OR P0, PT, R17, 0x7feffffe, P0 ;  /* 0x7feffffe1100780c */ /* 0x000fe20000704470 */
[----:B0-----:R-:W-:-:S08]  /*0a40*/  DFMA R8, R6, -R2, 1 ;  /* 0x3ff000000608742b */ /* 0x001fd00000000802 */
[----:B------:R-:W-:-:S08]  /*0a50*/  DFMA R8, R8, R8, R8 ;  /* 0x000000080808722b */ /* 0x000fd00000000008 */
[----:B------:R-:W-:-:S08]  /*0a60*/  DFMA R8, R6, R8, R6 ;  /* 0x000000080608722b */ /* 0x000fd00000000006 */
[----:B------:R-:W-:-:S08]  /*0a70*/  DFMA R6, R8, -R2, 1 ;  /* 0x3ff000000806742b */ /* 0x000fd00000000802 */
[----:B------:R-:W-:Y:S01]  /*0a80*/  DFMA R8, R8, R6, R8 ;  /* 0x000000060808722b */ /* 0x000fe20000000008 */
[----:B------:R-:W-:Y:S01]  /*0a90*/  SEL R7, R16, 0x63400000, !P1 ;  /* 0x6340000010077807 */ /* 0x000fe20004800000 */
[----:B------:R-:W-:-:S06]  /*0aa0*/  IMAD.MOV.U32 R6, RZ, RZ, RZ ;  /* 0x000000ffff067224 */ /* 0x000fcc00078e00ff */
[----:B------:R-:W-:-:S08]  /*0ab0*/  DMUL R10, R8, R6 ;  /* 0x00000006080a7228 */ /* 0x000fd00000000000 */
[----:B------:R-:W-:-:S08]  /*0ac0*/  DFMA R12, R10, -R2, R6 ;  /* 0x800000020a0c722b */ /* 0x000fd00000000006 */
[----:B------:R-:W-:Y:S01]  /*0ad0*/  DFMA R8, R8, R12, R10 ;  /* 0x0000000c0808722b */ /* 0x000fe2000000000a */
[----:B------:R-:W-:Y:S10]  /*0ae0*/  @P0 BRA `(.L_x_12) ;  /* 0x0000000000740947 */ /* 0x000ff40003800000 */
[----:B------:R-:W-:Y:S02]  /*0af0*/  LOP3.LUT R12, R5, 0x7ff00000, RZ, 0xc0, !PT ;  /* 0x7ff00000050c7812 */ /* 0x000fe400078ec0ff */
[----:B------:R-:W-:Y:S02]  /*0b00*/  MOV R10, 0x40000000 ;  /* 0x40000000000a7802 */ /* 0x000fe40000000f00 */
[----:B------:R-:W-:Y:S01]  /*0b10*/  ISETP.LE.U32.AND P0, PT, R12, 0x40000000, PT ;  /* 0x400000000c00780c */ /* 0x000fe20003f03070 */
[----:B------:R-:W-:Y:S02]  /*0b20*/  IMAD.MOV R11, RZ, RZ, -R12 ;  /* 0x000000ffff0b7224 */ /* 0x000fe400078e0a0c */
[----:B------:R-:W-:-:S03]  /*0b30*/  IMAD.MOV.U32 R12, RZ, RZ, RZ ;  /* 0x000000ffff0c7224 */ /* 0x000fc600078e00ff */
[----:B------:R-:W-:Y:S02]  /*0b40*/  VIADDMNMX R10, R11, R10, 0xb9600000, !PT ;  /* 0xb96000000b0a7446 */ /* 0x000fe4000780010a */
[----:B------:R-:W-:Y:S02]  /*0b50*/  SEL R11, R16, 0x63400000, !P0 ;  /* 0x63400000100b7807 */ /* 0x000fe40004000000 */
[----:B------:R-:W-:-:S04]  /*0b60*/  VIMNMX R10, PT, PT, R10, 0x46a00000, PT ;  /* 0x46a000000a0a7848 */ /* 0x000fc80003fe0100 */
[----:B------:R-:W-:-:S04]  /*0b70*/  IADD3 R14, PT, PT, R10, -R11, RZ ;  /* 0x8000000b0a0e7210 */ /* 0x000fc80007ffe0ff */
        /* <DEDUP_REMOVED lines=10> */
[----:B------:R-:W-:Y:S01]  /*0c20*/  IADD3 R3, PT, PT, -R14, RZ, RZ ;  /* 0x000000ff0e037210 */ /* 0x000fe20007ffe1ff */
[----:B------:R-:W-:-:S06]  /*0c30*/  IMAD.MOV.U32 R2, RZ, RZ, RZ ;  /* 0x000000ffff027224 */ /* 0x000fcc00078e00ff */
        /* <DEDUP_REMOVED lines=8> */
.L_x_12:
[----:B------:R-:W-:-:S14]  /*0cc0*/  DSETP.NAN.AND P0, PT, R4, R4, PT ;  /* 0x000000040400722a */ /* 0x000fdc0003f08000 */
[----:B------:R-:W-:Y:S05]  /*0cd0*/  @P0 BRA `(.L_x_14) ;  /* 0x0000000000340947 */ /* 0x000fea0003800000 */
[----:B------:R-:W-:Y:S02]  /*0ce0*/  ISETP.NE.AND P0, PT, R15, R14, PT ;  /* 0x0000000e0f00720c */ /* 0x000fe40003f05270 */
[----:B------:R-:W-:Y:S02]  /*0cf0*/  MOV R10, 0x0 ;  /* 0x00000000000a7802 */ /* 0x000fe40000000f00 */
[----:B------:R-:W-:-:S09]  /*0d00*/  MOV R11, 0xfff80000 ;  /* 0xfff80000000b7802 */ /* 0x000fd20000000f00 */
[----:B------:R-:W-:Y:S05]  /*0d10*/  @!P0 BRA `(.L_x_13) ;  /* 0x00000000002c8947 */ /* 0x000fea0003800000 */
[----:B------:R-:W-:Y:S02]  /*0d20*/  ISETP.NE.AND P0, PT, R15, 0x7ff00000, PT ;  /* 0x7ff000000f00780c */ /* 0x000fe40003f05270 */
[----:B------:R-:W-:Y:S02]  /*0d30*/  LOP3.LUT R4, R5, 0x40000000, RZ, 0x3c, !PT ;  /* 0x4000000005047812 */ /* 0x000fe400078e3cff */
[----:B------:R-:W-:Y:S02]  /*0d40*/  ISETP.EQ.OR P0, PT, R14, RZ, !P0 ;  /* 0x000000ff0e00720c */ /* 0x000fe40004702670 */
[----:B------:R-:W-:-:S11]  /*0d50*/  LOP3.LUT R11, R4, 0x80000000, RZ, 0xc0, !PT ;  /* 0x80000000040b7812 */ /* 0x000fd600078ec0ff */
[----:B------:R-:W-:Y:S01]  /*0d60*/  @P0 LOP3.LUT R2, R11, 0x7ff00000, RZ, 0xfc, !PT ;  /* 0x7ff000000b020812 */ /* 0x000fe200078efcff */
[----:B------:R-:W-:Y:S01]  /*0d70*/  @!P0 IMAD.MOV.U32 R10, RZ, RZ, RZ ;  /* 0x000000ffff0a8224 */ /* 0x000fe200078e00ff */
[----:B------:R-:W-:Y:S02]  /*0d80*/  @P0 MOV R10, RZ ;  /* 0x000000ff000a0202 */ /* 0x000fe40000000f00 */
[----:B------:R-:W-:Y:S01]  /*0d90*/  @P0 MOV R11, R2 ;  /* 0x00000002000b0202 */ /* 0x000fe20000000f00 */
[----:B------:R-:W-:Y:S06]  /*0da0*/  BRA `(.L_x_13) ;  /* 0x0000000000087947 */ /* 0x000fec0003800000 */
.L_x_14:
[----:B------:R-:W-:Y:S01]  /*0db0*/  LOP3.LUT R11, R5, 0x80000, RZ, 0xfc, !PT ;  /* 0x00080000050b7812 */ /* 0x000fe200078efcff */
[----:B------:R-:W-:-:S07]  /*0dc0*/  IMAD.MOV.U32 R10, RZ, RZ, R4 ;  /* 0x000000ffff0a7224 */ /* 0x000fce00078e0004 */
.L_x_13:
[----:B------:R-:W-:Y:S02]  /*0dd0*/  MOV R2, R0 ;  /* 0x0000000000027202 */ /* 0x000fe40000000f00 */
[----:B------:R-:W-:-:S04]  /*0de0*/  MOV R3, 0x0 ;  /* 0x0000000000037802 */ /* 0x000fc80000000f00 */
[----:B------:R-:W-:Y:S05]  /*0df0*/  RET.REL.NODEC R2 `(_Z11jacobi_gpu0PPPdS1_S1_S1_i) ;  /* 0xfffffff002807950 */ /* 0x000fea0003c3ffff */
.L_x_15:
        /* <DEDUP_REMOVED lines=16> */
.L_x_37:


//--------------------- .text._Z20jacobi_nat_with_normPPPdS1_S1_iS_ --------------------------
	.section	.text._Z20jacobi_nat_with_normPPPdS1_S1_iS_,"ax",@progbits
	.align	128
        .global         _Z20jacobi_nat_with_normPPPdS1_S1_iS_
        .type           _Z20jacobi_nat_with_normPPPdS1_S1_iS_,@function
        .size           _Z20jacobi_nat_with_normPPPdS1_S1_iS_,(.L_x_38 - _Z20jacobi_nat_with_normPPPdS1_S1_iS_)
        .other          _Z20jacobi_nat_with_normPPPdS1_S1_iS_,@"STO_CUDA_ENTRY STV_DEFAULT"
_Z20jacobi_nat_with_normPPPdS1_S1_iS_:
.text._Z20jacobi_nat_with_normPPPdS1_S1_iS_:
[----:B------:R-:W-:Y:S01]  /*0000*/  LDC R1, c[0x0][0x37c] ;  /* 0x0000df00ff017b82 */ /* 0x000fe20000000800 */
[----:B------:R-:W0:Y:S01]  /*0010*/  LDCU UR4, c[0x0][0x398] ;  /* 0x00007300ff0477ac */ /* 0x000e220008000800 */
[----:B------:R-:W-:Y:S01]  /*0020*/  IMAD.MOV.U32 R2, RZ, RZ, 0x1 ;  /* 0x00000001ff027424 */ /* 0x000fe200078e00ff */
[----:B0-----:R-:W-:-:S09]  /*0030*/  UIADD3 UR4, UPT, UPT, UR4, 0x1, URZ ;  /* 0x0000000104047890 */ /* 0x001fd2000fffe0ff */
[----:B------:R-:W0:Y:S02]  /*0040*/  I2F.F64 R4, UR4 ;  /* 0x0000000400047d12 */ /* 0x000e240008201c00 */
[----:B------:R-:W1:Y:S06]  /*0050*/  LDCU.64 UR4, c[0x0][0x358] ;  /* 0x00006b00ff0477ac */ /* 0x000e6c0008000a00 */
        /* <DEDUP_REMOVED lines=11> */
[----:B-1----:R-:W-:Y:S05]  /*0110*/  @P0 BRA `(.L_x_16) ;  /* 0x0000000000100947 */ /* 0x002fea0003800000 */
[----:B------:R-:W-:-:S07]  /*0120*/  MOV R0, 0x140 ;  /* 0x0000014000007802 */ /* 0x000fce0000000f00 */
[----:B------:R-:W-:Y:S05]  /*0130*/  CALL.REL.NOINC `($__internal_2_$__cuda_sm20_div_rn_f64_full) ;  /* 0x00000004004c7944 */ /* 0x000fea0003c00000 */
[----:B------:R-:W-:Y:S01]  /*0140*/  IMAD.MOV.U32 R2, RZ, RZ, R10 ;  /* 0x000000ffff027224 */ /* 0x000fe200078e000a */
[----:B------:R-:W-:-:S07]  /*0150*/  MOV R3, R11 ;  /* 0x0000000b00037202 */ /* 0x000fce0000000f00 */
.L_x_16:
[----:B------:R-:W0:Y:S01]  /*0160*/  S2R R7, SR_TID.X ;  /* 0x0000000000077919 */ /* 0x000e220000002100 */
[----:B------:R-:W0:Y:S08]  /*0170*/  S2UR UR6, SR_CTAID.X ;  /* 0x00000000000679c3 */ /* 0x000e300000002500 */
[----:B------:R-:W0:Y:S08]  /*0180*/  LDC R0, c[0x0][0x360] ;  /* 0x0000d800ff007b82 */ /* 0x000e300000000800 */
[----:B------:R-:W1:Y:S01]  /*0190*/  LDC.64 R4, c[0x0][0x388] ;  /* 0x0000e200ff047b82 */ /* 0x000e620000000a00 */
[----:B0-----:R-:W-:-:S07]  /*01a0*/  IMAD R0, R0, UR6, R7 ;  /* 0x0000000600007c24 */ /* 0x001fce000f8e0207 */
[----:B------:R-:W0:Y:S01]  /*01b0*/  LDC.64 R6, c[0x0][0x390] ;  /* 0x0000e400ff067b82 */ /* 0x000e220000000a00 */
[----:B-1----:R-:W-:-:S05]  /*01c0*/  IMAD.WIDE R4, R0, 0x8, R4 ;  /* 0x0000000800047825 */ /* 0x002fca00078e0204 */
[----:B------:R-:W2:Y:S04]  /*01d0*/  LDG.E.64 R8, desc[UR4][R4.64] ;  /* 0x0000000404087981 */ /* 0x000ea8000c1e1b00 */
[----:B------:R-:W3:Y:S04]  /*01e0*/  LDG.E.64 R12, desc[UR4][R4.64+0x10] ;  /* 0x00001004040c7981 */ /* 0x000ee8000c1e1b00 */
[----:B------:R-:W4:Y:S01]  /*01f0*/  LDG.E.64 R10, desc[UR4][R4.64+0x8] ;  /* 0x00000804040a7981 */ /* 0x000f22000c1e1b00 */
[----:B0-----:R-:W-:-:S06]  /*0200*/  IMAD.WIDE R6, R0, 0x8, R6 ;  /* 0x0000000800067825 */ /* 0x001fcc00078e0206 */
[----:B------:R-:W5:Y:S01]  /*0210*/  LDG.E.64 R6, desc[UR4][R6.64+0x8] ;  /* 0x0000080406067981 */ /* 0x000f62000c1e1b00 */
[----:B------:R-:W0:Y:S01]  /*0220*/  S2UR UR6, SR_CTAID.Y ;  /* 0x00000000000679c3 */ /* 0x000e220000002600 */
[----:B------:R-:W0:Y:S07]  /*0230*/  S2R R14, SR_TID.Y ;  /* 0x00000000000e7919 */ /* 0x000e2e0000002200 */
[----:B------:R-:W0:Y:S02]  /*0240*/  LDC R19, c[0x0][0x364] ;  /* 0x0000d900ff137b82 */ /* 0x000e240000000800 */
[----:B0-----:R-:W-:-:S04]  /*0250*/  IMAD R19, R19, UR6, R14 ;  /* 0x0000000613137c24 */ /* 0x001fc8000f8e020e */
[----:B--2---:R-:W-:-:S04]  /*0260*/  IMAD.WIDE.U32 R8, R19, 0x8, R8 ;  /* 0x0000000813087825 */ /* 0x004fc800078e0008 */
[C---:B---3--:R-:W-:Y:S02]  /*0270*/  IMAD.WIDE.U32 R12, R19.reuse, 0x8, R12 ;  /* 0x00000008130c7825 */ /* 0x048fe400078e000c */
[----:B------:R-:W2:Y:S04]  /*0280*/  LD.E.64 R8, desc[UR4][R8.64+0x8] ;  /* 0x0000080408087980 */ /* 0x000ea8000c101b00 */
[----:B------:R-:W3:Y:S01]  /*0290*/  LD.E.64 R12, desc[UR4][R12.64+0x8] ;  /* 0x000008040c0c7980 */ /* 0x000ee2000c101b00 */
[C---:B----4-:R-:W-:Y:S02]  /*02a0*/  IMAD.WIDE.U32 R26, R19.reuse, 0x8, R10 ;  /* 0x00000008131a7825 */ /* 0x050fe400078e000a */
[----:B------:R-:W0:Y:S03]  /*02b0*/  LDC.64 R10, c[0x0][0x380] ;  /* 0x0000e000ff0a7b82 */ /* 0x000e260000000a00 */
[----:B------:R-:W4:Y:S04]  /*02c0*/  LD.E.64 R20, desc[UR4][R26.64] ;  /* 0x000000041a147980 */ /* 0x000f28000c101b00 */
[----:B------:R-:W4:Y:S04]  /*02d0*/  LD.E.64 R24, desc[UR4][R26.64+0x10] ;  /* 0x000010041a187980 */ /* 0x000f28000c101b00 */
[----:B------:R-:W4:Y:S01]  /*02e0*/  LD.E.64 R22, desc[UR4][R26.64+0x8] ;  /* 0x000008041a167980 */ /* 0x000f22000c101b00 */
[----:B-----5:R-:W-:-:S06]  /*02f0*/  IMAD.WIDE.U32 R14, R19, 0x8, R6 ;  /* 0x00000008130e7825 */ /* 0x020fcc00078e0006 */
[----:B------:R-:W5:Y:S01]  /*0300*/  LD.E.64 R14, desc[UR4][R14.64+0x8] ;  /* 0x000008040e0e7980 */ /* 0x000f62000c101b00 */
[----:B0-----:R-:W-:-:S05]  /*0310*/  IMAD.WIDE R6, R0, 0x8, R10 ;  /* 0x0000000800067825 */ /* 0x001fca00078e020a */
[----:B------:R-:W5:Y:S01]  /*0320*/  LDG.E.64 R10, desc[UR4][R6.64+0x8] ;  /* 0x00000804060a7981 */ /* 0x000f62000c1e1b00 */
[----:B------:R-:W0:Y:S01]  /*0330*/  S2R R0, SR_TID.Z ;  /* 0x0000000000007919 */ /* 0x000e220000002300 */
[----:B------:R-:W0:Y:S08]  /*0340*/  S2UR UR6, SR_CTAID.Z ;  /* 0x00000000000679c3 */ /* 0x000e300000002700 */
[----:B------:R-:W0:Y:S02]  /*0350*/  LDC R17, c[0x0][0x368] ;  /* 0x0000da00ff117b82 */ /* 0x000e240000000800 */
[----:B0-----:R-:W-:-:S04]  /*0360*/  IMAD R17, R17, UR6, R0 ;  /* 0x0000000611117c24 */ /* 0x001fc8000f8e0200 */
[----:B--2---:R-:W-:-:S04]  /*0370*/  IMAD.WIDE.U32 R28, R17, 0x8, R8 ;  /* 0x00000008111c7825 */ /* 0x004fc800078e0008 */
[C---:B---3--:R-:W-:Y:S02]  /*0380*/  IMAD.WIDE.U32 R8, R17.reuse, 0x8, R12 ;  /* 0x0000000811087825 */ /* 0x048fe400078e000c */
[----:B------:R-:W2:Y:S04]  /*0390*/  LD.E.64 R12, desc[UR4][R28.64+0x8] ;  /* 0x000008041c0c7980 */ /* 0x000ea8000c101b00 */
[----:B------:R-:W2:Y:S01]  /*03a0*/  LD.E.64 R8, desc[UR4][R8.64+0x8] ;  /* 0x0000080408087980 */ /* 0x000ea2000c101b00 */
[----:B----4-:R-:W-:-:S04]  /*03b0*/  IMAD.WIDE.U32 R20, R17, 0x8, R20 ;  /* 0x0000000811147825 */ /* 0x010fc800078e0014 */
[C---:B------:R-:W-:Y:S02]  /*03c0*/  IMAD.WIDE.U32 R24, R17.reuse, 0x8, R24 ;  /* 0x0000000811187825 */ /* 0x040fe400078e0018 */
[----:B------:R-:W3:Y:S04]  /*03d0*/  LD.E.64 R20, desc[UR4][R20.64+0x8] ;  /* 0x0000080414147980 */ /* 0x000ee8000c101b00 */
[----:B------:R-:W4:Y:S01]  /*03e0*/  LD.E.64 R24, desc[UR4][R24.64+0x8] ;  /* 0x0000080418187980 */ /* 0x000f22000c101b00 */
[----:B------:R-:W-:-:S05]  /*03f0*/  IMAD.WIDE.U32 R22, R17, 0x8, R22 ;  /* 0x0000000811167825 */ /* 0x000fca00078e0016 */
[----:B------:R-:W4:Y:S01]  /*0400*/  LD.E.64 R26, desc[UR4][R22.64] ;  /* 0x00000004161a7980 */ /* 0x000f22000c101b00 */
[----:B-----5:R-:W-:-:S06]  /*0410*/  IMAD.WIDE.U32 R14, R17, 0x8, R14 ;  /* 0x00000008110e7825 */ /* 0x020fcc00078e000e */
[----:B------:R-:W5:Y:S04]  /*0420*/  LD.E.64 R14, desc[UR4][R14.64+0x8] ;  /* 0x000008040e0e7980 */ /* 0x000f68000c101b00 */
[----:B------:R-:W5:Y:S01]  /*0430*/  LD.E.64 R22, desc[UR4][R22.64+0x10] ;  /* 0x0000100416167980 */ /* 0x000f62000c101b00 */
[----:B------:R-:W-:-:S06]  /*0440*/  IMAD.WIDE.U32 R10, R19, 0x8, R10 ;  /* 0x00000008130a7825 */ /* 0x000fcc00078e000a */
[----:B------:R-:W5:Y:S01]  /*0450*/  LD.E.64 R10, desc[UR4][R10.64+0x8] ;  /* 0x000008040a0a7980 */ /* 0x000f62000c101b00 */
        /* <DEDUP_REMOVED lines=8> */
[----:B------:R0:W-:Y:S04]  /*04e0*/  ST.E.64 desc[UR4][R8.64+0x8], R2 ;  /* 0x0000080208007985 */ /* 0x0001e8000c101b04 */
[----:B------:R-:W2:Y:S02]  /*04f0*/  LDG.E.64 R12, desc[UR4][R6.64+0x8] ;  /* 0x00000804060c7981 */ /* 0x000ea4000c1e1b00 */
[----:B--2---:R-:W-:-:S06]  /*0500*/  IMAD.WIDE.U32 R12, R19, 0x8, R12 ;  /* 0x00000008130c7825 */ /* 0x004fcc00078e000c */
[----:B------:R-:W2:Y:S02]  /*0510*/  LD.E.64 R12, desc[UR4][R12.64+0x8] ;  /* 0x000008040c0c7980 */ /* 0x000ea4000c101b00 */
[----:B--2---:R-:W-:-:S05]  /*0520*/  IMAD.WIDE.U32 R10, R17, 0x8, R12 ;  /* 0x00000008110a7825 */ /* 0x004fca00078e000c */
[----:B------:R-:W2:Y:S01]  /*0530*/  LD.E.64 R14, desc[UR4][R10.64+0x8] ;  /* 0x000008040a0e7980 */ /* 0x000ea2000c101b00 */
[----:B------:R-:W-:Y:S01]  /*0540*/  UMOV UR6, 0x55555555 ;  /* 0x5555555500067882 */ /* 0x000fe20000000000 */
[----:B------:R-:W-:Y:S02]  /*0550*/  UMOV UR7, 0x3fc55555 ;  /* 0x3fc5555500077882 */ /* 0x000fe40000000000 */
[----:B--2---:R-:W-:-:S07]  /*0560*/  DMUL R14, R14, UR6 ;  /* 0x000000060e0e7c28 */ /* 0x004fce0008000000 */
[----:B------:R1:W-:Y:S04]  /*0570*/  ST.E.64 desc[UR4][R10.64+0x8], R14 ;  /* 0x0000080e0a007985 */ /* 0x0003e8000c101b04 */
[----:B------:R-:W2:Y:S04]  /*0580*/  LDG.E.64 R20, desc[UR4][R6.64+0x8] ;  /* 0x0000080406147981 */ /* 0x000ea8000c1e1b00 */
[----:B------:R-:W0:Y:S01]  /*0590*/  LDG.E.64 R4, desc[UR4][R4.64+0x8] ;  /* 0x0000080404047981 */ /* 0x000e22000c1e1b00 */
[----:B--2---:R-:W-:-:S04]  /*05a0*/  IMAD.WIDE.U32 R20, R19, 0x8, R20 ;  /* 0x0000000813147825 */ /* 0x004fc800078e0014 */
[----:B0-----:R-:W-:Y:S02]  /*05b0*/  IMAD.WIDE.U32 R8, R19, 0x8, R4 ;  /* 0x0000000813087825 */ /* 0x001fe400078e0004 */
[----:B------:R-:W2:Y:S04]  /*05c0*/  LD.E.64 R20, desc[UR4][R20.64+0x8] ;  /* 0x0000080414147980 */ /* 0x000ea8000c101b00 */
[----:B------:R-:W3:Y:S01]  /*05d0*/  LD.E.64 R8, desc[UR4][R8.64+0x8] ;  /* 0x0000080408087980 */ /* 0x000ee2000c101b00 */
[----:B--2---:R-:W-:-:S04]  /*05e0*/  IMAD.WIDE.U32 R2, R17, 0x8, R20 ;  /* 0x0000000811027825 */ /* 0x004fc800078e0014 */
[----:B---3--:R-:W-:Y:S02]  /*05f0*/  IMAD.WIDE.U32 R12, R17, 0x8, R8 ;  /* 0x00000008110c7825 */ /* 0x008fe400078e0008 */
[----:B------:R-:W2:Y:S04]  /*0600*/  LD.E.64 R2, desc[UR4][R2.64+0x8] ;  /* 0x0000080402027980 */ /* 0x000ea8000c101b00 */
[----:B------:R-:W2:Y:S01]  /*0610*/  LD.E.64 R12, desc[UR4][R12.64+0x8] ;  /* 0x000008040c0c7980 */ /* 0x000ea2000c101b00 */
[----:B-1----:R-:W0:Y:S01]  /*0620*/  LDC.64 R10, c[0x0][0x3a0] ;  /* 0x0000e800ff0a7b82 */ /* 0x002e220000000a00 */
[----:B--2---:R-:W-:-:S08]  /*0630*/  DADD R6, R2, -R12 ;  /* 0x0000000002067229 */ /* 0x004fd0000000080c */
[----:B------:R-:W-:-:S07]  /*0640*/  DMUL R6, R6, R6 ;  /* 0x0000000606067228 */ /* 0x000fce0000000000 */
[----:B0-----:R-:W-:Y:S01]  /*0650*/  REDG.E.ADD.F64.RN.STRONG.GPU desc[UR4][R10.64], R6 ;  /* 0x000000060a0079a6 */ /* 0x001fe2000c12ff04 */
[----:B------:R-:W-:Y:S05]  /*0660*/  EXIT ;  /* 0x000000000000794d */ /* 0x000fea0003800000 */
        .weak           $__internal_2_$__cuda_sm20_div_rn_f64_full
        .type           $__internal_2_$__cuda_sm20_div_rn_f64_full,@function
        .size           $__internal_2_$__cuda_sm20_div_rn_f64_full,(.L_x_38 - $__internal_2_$__cuda_sm20_div_rn_f64_full)
$__internal_2_$__cuda_sm20_div_rn_f64_full:
[C---:B------:R-:W-:Y:S01]  /*0670*/  FSETP.GEU.AND P0, PT, |R5|.reuse, 1.469367938527859385e-39, PT ;  /* 0x001000000500780b */ /* 0x040fe20003f0e200 */
[----:B------:R-:W-:Y:S01]  /*0680*/  IMAD.MOV.U32 R6, RZ, RZ, 0x1 ;  /* 0x00000001ff067424 */ /* 0x000fe200078e00ff */
[C---:B------:R-:W-:Y:S01]  /*0690*/  LOP3.LUT R2, R5.reuse, 0x800fffff, RZ, 0xc0, !PT ;  /* 0x800fffff05027812 */ /* 0x040fe200078ec0ff */
[----:B------:R-:W-:Y:S01]  /*06a0*/  IMAD.MOV.U32 R15, RZ, RZ, 0x40000000 ;  /* 0x40000000ff0f7424 */ /* 0x000fe200078e00ff */
[----:B------:R-:W-:Y:S02]  /*06b0*/  LOP3.LUT R12, R5, 0x7ff00000, RZ, 0xc0, !PT ;  /* 0x7ff00000050c7812 */ /* 0x000fe400078ec0ff */
[----:B------:R-:W-:Y:S01]  /*06c0*/  LOP3.LUT R3, R2, 0x3ff00000, RZ, 0xfc, !PT ;  /* 0x3ff0000002037812 */ /* 0x000fe200078efcff */
[----:B------:R-:W-:Y:S01]  /*06d0*/  IMAD.MOV.U32 R2, RZ, RZ, R4 ;  /* 0x000000ffff027224 */ /* 0x000fe200078e0004 */
[----:B------:R-:W-:Y:S01]  /*06e0*/  MOV R16, 0x1ca00000 ;  /* 0x1ca0000000107802 */ /* 0x000fe20000000f00 */
[----:B------:R-:W-:Y:S01]  /*06f0*/  VIADD R17, R15, 0xffffffff ;  /* 0xffffffff0f117836 */ /* 0x000fe20000000000 */
[----:B------:R-:W-:-:S02]  /*0700*/  ISETP.LE.U32.AND P1, PT, R12, 0x40000000, PT ;  /* 0x400000000c00780c */ /* 0x000fc40003f23070 */
[----:B------:R-:W-:Y:S01]  /*0710*/  MOV R14, R12 ;  /* 0x0000000c000e7202 */ /* 0x000fe20000000f00 */
[----:B------:R-:W-:-:S06]  /*0720*/  @!P0 DMUL R2, R4, 8.98846567431157953865e+307 ;  /* 0x7fe0000004028828 */ /* 0x000fcc0000000000 */
        /* <DEDUP_REMOVED lines=45> */
.L_x_17:
        /* <DEDUP_REMOVED lines=15> */
.L_x_19:
[----:B------:R-:W-:Y:S02]  /*0af0*/  LOP3.LUT R11, R5, 0x80000, RZ, 0xfc, !PT ;  /* 0x00080000050b7812 */ /* 0x000fe400078efcff */
[----:B------:R-:W-:-:S07]  /*0b00*/  MOV R10, R4 ;  /* 0x00000004000a7202 */ /* 0x000fce0000000f00 */
.L_x_18:
[----:B------:R-:W-:Y:S01]  /*0b10*/  IMAD.MOV.U32 R2, RZ, RZ, R0 ;  /* 0x000000ffff027224 */ /* 0x000fe200078e0000 */
[----:B------:R-:W-:-:S04]  /*0b20*/  MOV R3, 0x0 ;  /* 0x0000000000037802 */ /* 0x000fc80000000f00 */
[----:B------:R-:W-:Y:S05]  /*0b30*/  RET.REL.NODEC R2 `(_Z20jacobi_nat_with_normPPPdS1_S1_iS_) ;  /* 0xfffffff402307950 */ /* 0x000fea0003c3ffff */
.L_x_20:
        /* <DEDUP_REMOVED lines=12> */
.L_x_38:


//--------------------- .text._Z10jacobi_natPPPdS1_S1_i --------------------------
	.section	.text._Z10jacobi_natPPPdS1_S1_i,"ax",@progbits
	.align	128
        .global         _Z10jacobi_natPPPdS1_S1_i
        .type           _Z10jacobi_natPPPdS1_S1_i,@function
        .size           _Z10jacobi_natPPPdS1_S1_i,(.L_x_39 - _Z10jacobi_natPPPdS1_S1_i)
        .other          _Z10jacobi_natPPPdS1_S1_i,@"STO_CUDA_ENTRY STV_DEFAULT"
_Z10jacobi_natPPPdS1_S1_i:
.text._Z10jacobi_natPPPdS1_S1_i:
        /* <DEDUP_REMOVED lines=19> */
[----:B------:R-:W-:Y:S05]  /*0130*/  CALL.REL.NOINC `($__internal_3_$__cuda_sm20_div_rn_f64_full) ;  /* 0x0000000400147944 */ /* 0x000fea0003c00000 */
[----:B------:R-:W-:Y:S02]  /*0140*/  IMAD.MOV.U32 R2, RZ, RZ, R10 ;  /* 0x000000ffff027224 */ /* 0x000fe400078e000a */
[----:B------:R-:W-:-:S07]  /*0150*/  IMAD.MOV.U32 R3, RZ, RZ, R11 ;  /* 0x000000ffff037224 */ /* 0x000fce00078e000b */
.L_x_21:
[----:B------:R-:W0:Y:S01]  /*0160*/  S2R R5, SR_TID.X ;  /* 0x0000000000057919 */ /* 0x000e220000002100 */
[----:B------:R-:W0:Y:S08]  /*0170*/  S2UR UR6, SR_CTAID.X ;  /* 0x00000000000679c3 */ /* 0x000e300000002500 */
[----:B------:R-:W0:Y:S08]  /*0180*/  LDC R6, c[0x0][0x360] ;  /* 0x0000d800ff067b82 */ /* 0x000e300000000800 */
[----:B------:R-:W1:Y:S08]  /*0190*/  LDC.64 R10, c[0x0][0x388] ;  /* 0x0000e200ff0a7b82 */ /* 0x000e700000000a00 */
[----:B------:R-:W2:Y:S01]  /*01a0*/  LDC.64 R8, c[0x0][0x390] ;  /* 0x0000e400ff087b82 */ /* 0x000ea20000000a00 */
[----:B0-----:R-:W-:-:S04]  /*01b0*/  IMAD R6, R6, UR6, R5 ;  /* 0x0000000606067c24 */ /* 0x001fc8000f8e0205 */
[----:B-1----:R-:W-:-:S05]  /*01c0*/  IMAD.WIDE R10, R6, 0x8, R10 ;  /* 0x00000008060a7825 */ /* 0x002fca00078e020a */
[----:B------:R-:W3:Y:S04]  /*01d0*/  LDG.E.64 R16, desc[UR4][R10.64+0x10] ;  /* 0x000010040a107981 */ /* 0x000ee8000c1e1b00 */
[----:B------:R-:W4:Y:S04]  /*01e0*/  LDG.E.64 R12, desc[UR4][R10.64] ;  /* 0x000000040a0c7981 */ /* 0x000f28000c1e1b00 */
[----:B------:R0:W5:Y:S01]  /*01f0*/  LDG.E.64 R4, desc[UR4][R10.64+0x8] ;  /* 0x000008040a047981 */ /* 0x000162000c1e1b00 */
[----:B--2---:R-:W-:-:S06]  /*0200*/  IMAD.WIDE R8, R6, 0x8, R8 ;  /* 0x0000000806087825 */ /* 0x004fcc00078e0208 */
[----:B------:R-:W2:Y:S01]  /*0210*/  LDG.E.64 R8, desc[UR4][R8.64+0x8] ;  /* 0x0000080408087981 */ /* 0x000ea2000c1e1b00 */
[----:B------:R-:W1:Y:S01]  /*0220*/  S2R R0, SR_TID.Y ;  /* 0x0000000000007919 */ /* 0x000e620000002200 */
[----:B------:R-:W1:Y:S08]  /*0230*/  S2UR UR6, SR_CTAID.Y ;  /* 0x00000000000679c3 */ /* 0x000e700000002600 */
[----:B------:R-:W1:Y:S08]  /*0240*/  LDC R15, c[0x0][0x364] ;  /* 0x0000d900ff0f7b82 */ /* 0x000e700000000800 */
[----:B0-----:R-:W0:Y:S01]  /*0250*/  LDC.64 R10, c[0x0][0x380] ;  /* 0x0000e000ff0a7b82 */ /* 0x001e220000000a00 */
[----:B-1----:R-:W-:-:S02]  /*0260*/  IMAD R15, R15, UR6, R0 ;  /* 0x000000060f0f7c24 */ /* 0x002fc4000f8e0200 */
[----:B0-----:R-:W-:-:S05]  /*0270*/  IMAD.WIDE R6, R6, 0x8, R10 ;  /* 0x0000000806067825 */ /* 0x001fca00078e020a */
[----:B------:R-:W2:Y:S01]  /*0280*/  LDG.E.64 R10, desc[UR4][R6.64+0x8] ;  /* 0x00000804060a7981 */ /* 0x000ea2000c1e1b00 */
[----:B---3--:R-:W-:-:S04]  /*0290*/  IMAD.WIDE.U32 R16, R15, 0x8, R16 ;  /* 0x000000080f107825 */ /* 0x008fc800078e0010 */
[C---:B----4-:R-:W-:Y:S02]  /*02a0*/  IMAD.WIDE.U32 R12, R15.reuse, 0x8, R12 ;  /* 0x000000080f0c7825 */ /* 0x050fe400078e000c */
[----:B------:R-:W3:Y:S04]  /*02b0*/  LDG.E.64 R16, desc[UR4][R16.64+0x8] ;  /* 0x0000080410107981 */ /* 0x000ee8000c1e1b00 */
[----:B------:R0:W4:Y:S01]  /*02c0*/  LDG.E.64 R18, desc[UR4][R12.64+0x8] ;  /* 0x000008040c127981 */ /* 0x000122000c1e1b00 */
[----:B-----5:R-:W-:-:S05]  /*02d0*/  IMAD.WIDE.U32 R24, R15, 0x8, R4 ;  /* 0x000000080f187825 */ /* 0x020fca00078e0004 */
[----:B------:R-:W5:Y:S04]  /*02e0*/  LDG.E.64 R22, desc[UR4][R24.64] ;  /* 0x0000000418167981 */ /* 0x000f68000c1e1b00 */
[----:B------:R-:W5:Y:S04]  /*02f0*/  LDG.E.64 R20, desc[UR4][R24.64+0x10] ;  /* 0x0000100418147981 */ /* 0x000f68000c1e1b00 */
[----:B------:R-:W5:Y:S01]  /*0300*/  LDG.E.64 R4, desc[UR4][R24.64+0x8] ;  /* 0x0000080418047981 */ /* 0x000f62000c1e1b00 */
[----:B--2---:R-:W-:-:S06]  /*0310*/  IMAD.WIDE.U32 R8, R15, 0x8, R8 ;  /* 0x000000080f087825 */ /* 0x004fcc00078e0008 */
[----:B------:R-:W2:Y:S01]  /*0320*/  LDG.E.64 R8, desc[UR4][R8.64+0x8] ;  /* 0x0000080408087981 */ /* 0x000ea2000c1e1b00 */
[----:B------:R-:W1:Y:S01]  /*0330*/  S2R R0, SR_TID.Z ;  /* 0x0000000000007919 */ /* 0x000e620000002300 */
[----:B------:R-:W1:Y:S08]  /*0340*/  S2UR UR6, SR_CTAID.Z ;  /* 0x00000000000679c3 */ /* 0x000e700000002700 */
[----:B0-----:R-:W1:Y:S02]  /*0350*/  LDC R13, c[0x0][0x368] ;  /* 0x0000da00ff0d7b82 */ /* 0x001e640000000800 */
[----:B-1----:R-:W-:-:S04]  /*0360*/  IMAD R13, R13, UR6, R0 ;  /* 0x000000060d0d7c24 */ /* 0x002fc8000f8e0200 */
[----:B---3--:R-:W-:-:S04]  /*0370*/  IMAD.WIDE.U32 R16, R13, 0x8, R16 ;  /* 0x000000080d107825 */ /* 0x008fc800078e0010 */
[C---:B----4-:R-:W-:Y:S02]  /*0380*/  IMAD.WIDE.U32 R18, R13.reuse, 0x8, R18 ;  /* 0x000000080d127825 */ /* 0x050fe400078e0012 */
[----:B------:R-:W3:Y:S04]  /*0390*/  LDG.E.64 R16, desc[UR4][R16.64+0x8] ;  /* 0x0000080410107981 */ /* 0x000ee8000c1e1b00 */
[----:B------:R-:W3:Y:S01]  /*03a0*/  LDG.E.64 R18, desc[UR4][R18.64+0x8] ;  /* 0x0000080412127981 */ /* 0x000ee2000c1e1b00 */
[----:B-----5:R-:W-:-:S04]  /*03b0*/  IMAD.WIDE.U32 R22, R13, 0x8, R22 ;  /* 0x000000080d167825 */ /* 0x020fc800078e0016 */
[C---:B------:R-:W-:Y:S02]  /*03c0*/  IMAD.WIDE.U32 R20, R13.reuse, 0x8, R20 ;  /* 0x000000080d147825 */ /* 0x040fe400078e0014 */
[----:B------:R-:W4:Y:S04]  /*03d0*/  LDG.E.64 R22, desc[UR4][R22.64+0x8] ;  /* 0x0000080416167981 */ /* 0x000f28000c1e1b00 */
[----:B------:R-:W5:Y:S01]  /*03e0*/  LDG.E.64 R20, desc[UR4][R20.64+0x8] ;  /* 0x0000080414147981 */ /* 0x000f62000c1e1b00 */
[----:B------:R-:W-:-:S05]  /*03f0*/  IMAD.WIDE.U32 R26, R13, 0x8, R4 ;  /* 0x000000080d1a7825 */ /* 0x000fca00078e0004 */
[----:B------:R-:W5:Y:S01]  /*0400*/  LDG.E.64 R24, desc[UR4][R26.64] ;  /* 0x000000041a187981 */ /* 0x000f62000c1e1b00 */
[----:B--2---:R-:W-:-:S03]  /*0410*/  IMAD.WIDE.U32 R28, R13, 0x8, R8 ;  /* 0x000000080d1c7825 */ /* 0x004fc600078e0008 */
[----:B------:R-:W2:Y:S01]  /*0420*/  LDG.E.64 R4, desc[UR4][R26.64+0x10] ;  /* 0x000010041a047981 */ /* 0x000ea2000c1e1b00 */
[----:B------:R-:W-:-:S03]  /*0430*/  IMAD.WIDE.U32 R8, R15, 0x8, R10 ;  /* 0x000000080f087825 */ /* 0x000fc600078e000a */
[----:B------:R-:W2:Y:S04]  /*0440*/  LDG.E.64 R10, desc[UR4][R28.64+0x8] ;  /* 0x000008041c0a7981 */ /* 0x000ea8000c1e1b00 */
[----:B------:R-:W2:Y:S01]  /*0450*/  LDG.E.64 R8, desc[UR4][R8.64+0x8] ;  /* 0x0000080408087981 */ /* 0x000ea2000c1e1b00 */
[----:B------:R-:W-:Y:S02]  /*0460*/  DMUL R2, R2, R2 ;  /* 0x0000000202027228 */ /* 0x000fe40000000000 */
[----:B---3--:R-:W-:-:S08]  /*0470*/  DADD R16, R18, R16 ;  /* 0x0000000012107229 */ /* 0x008fd00000000010 */
[----:B----4-:R-:W-:-:S08]  /*0480*/  DADD R16, R16, R22 ;  /* 0x0000000010107229 */ /* 0x010fd00000000016 */
[----:B-----5:R-:W-:-:S08]  /*0490*/  DADD R16, R16, R20 ;  /* 0x0000000010107229 */ /* 0x020fd00000000014 */
[----:B------:R-:W-:-:S08]  /*04a0*/  DADD R16, R16, R24 ;  /* 0x0000000010107229 */ /* 0x000fd00000000018 */
[----:B--2---:R-:W-:-:S08]  /*04b0*/  DADD R4, R16, R4 ;  /* 0x0000000010047229 */ /* 0x004fd00000000004 */
[----:B------:R-:W-:Y:S01]  /*04c0*/  DFMA R2, R2, R10, R4 ;  /* 0x0000000a0202722b */ /* 0x000fe20000000004 */
[----:B------:R-:W-:-:S06]  /*04d0*/  IMAD.WIDE.U32 R4, R13, 0x8, R8 ;  /* 0x000000080d047825 */ /* 0x000fcc00078e0008 */
[----:B------:R-:W-:Y:S04]  /*04e0*/  STG.E.64 desc[UR4][R4.64+0x8], R2 ;  /* 0x0000080204007986 */ /* 0x000fe8000c101b04 */
[----:B------:R-:W2:Y:S02]  /*04f0*/  LDG.E.64 R6, desc[UR4][R6.64+0x8] ;  /* 0x0000080406067981 */ /* 0x000ea4000c1e1b00 */
[----:B--2---:R-:W-:-:S06]  /*0500*/  IMAD.WIDE.U32 R8, R15, 0x8, R6 ;  /* 0x000000080f087825 */ /* 0x004fcc00078e0006 */
        /* <DEDUP_REMOVED lines=8> */
        .weak           $__internal_3_$__cuda_sm20_div_rn_f64_full
        .type           $__internal_3_$__cuda_sm20_div_rn_f64_full,@function
        .size           $__internal_3_$__cuda_sm20_div_rn_f64_full,(.L_x_39 - $__internal_3_$__cuda_sm20_div_rn_f64_full)
$__internal_3_$__cuda_sm20_div_rn_f64_full:
[C---:B------:R-:W-:Y:S01]  /*0590*/  FSETP.GEU.AND P0, PT, |R5|.reuse, 1.469367938527859385e-39, PT ;  /* 0x001000000500780b */ /* 0x040fe20003f0e200 */
[----:B------:R-:W-:Y:S01]  /*05a0*/  IMAD.MOV.U32 R6, RZ, RZ, 0x1 ;  /* 0x00000001ff067424 */ /* 0x000fe200078e00ff */
[C---:B------:R-:W-:Y:S01]  /*05b0*/  LOP3.LUT R2, R5.reuse, 0x800fffff, RZ, 0xc0, !PT ;  /* 0x800fffff05027812 */ /* 0x040fe200078ec0ff */
[----:B------:R-:W-:Y:S01]  /*05c0*/  IMAD.MOV.U32 R15, RZ, RZ, 0x40000000 ;  /* 0x40000000ff0f7424 */ /* 0x000fe200078e00ff */
[----:B------:R-:W-:Y:S01]  /*05d0*/  LOP3.LUT R12, R5, 0x7ff00000, RZ, 0xc0, !PT ;  /* 0x7ff00000050c7812 */ /* 0x000fe200078ec0ff */
[----:B------:R-:W-:Y:S01]  /*05e0*/  IMAD.MOV.U32 R16, RZ, RZ, 0x1ca00000 ;  /* 0x1ca00000ff107424 */ /* 0x000fe200078e00ff */
[----:B------:R-:W-:Y:S02]  /*05f0*/  LOP3.LUT R3, R2, 0x3ff00000, RZ, 0xfc, !PT ;  /* 0x3ff0000002037812 */ /* 0x000fe400078efcff */
[----:B------:R-:W-:Y:S01]  /*0600*/  MOV R2, R4 ;  /* 0x0000000400027202 */ /* 0x000fe20000000f00 */
[----:B------:R-:W-:Y:S01]  /*0610*/  IMAD.MOV.U32 R14, RZ, RZ, R12 ;  /* 0x000000ffff0e7224 */ /* 0x000fe200078e000c */
[----:B------:R-:W-:-:S02]  /*0620*/  ISETP.LE.U32.AND P1, PT, R12, 0x40000000, PT ;  /* 0x400000000c00780c */ /* 0x000fc40003f23070 */
[----:B------:R-:W-:Y:S01]  /*0630*/  IADD3 R17, PT, PT, R15, -0x1, RZ ;  /* 0xffffffff0f117810 */ /* 0x000fe20007ffe0ff */
        /* <DEDUP_REMOVED lines=20> */
[----:B------:R-:W-:Y:S02]  /*0780*/  ISETP.LE.U32.AND P0, PT, R12, 0x40000000, PT ;  /* 0x400000000c00780c */ /* 0x000fe40003f03070 */
[----:B------:R-:W-:Y:S02]  /*0790*/  VIADDMNMX R10, R11, R10, 0xb9600000, !PT ;  /* 0xb96000000b0a7446 */ /* 0x000fe4000780010a */
[----:B------:R-:W-:Y:S02]  /*07a0*/  SEL R11, R16, 0x63400000, !P0 ;  /* 0x63400000100b7807 */ /* 0x000fe40004000000 */
[----:B------:R-:W-:Y:S02]  /*07b0*/  VIMNMX R10, PT, PT, R10, 0x46a00000, PT ;  /* 0x46a000000a0a7848 */ /* 0x000fe40003fe0100 */
[----:B------:R-:W-:-:S03]  /*07c0*/  MOV R12, RZ ;  /* 0x000000ff000c7202 */ /* 0x000fc60000000f00 */
[----:B------:R-:W-:-:S04]  /*07d0*/  IMAD.IADD R14, R10, 0x1, -R11 ;  /* 0x000000010a0e7824 */ /* 0x000fc800078e0a0b */
[----:B------:R-:W-:-:S06]  /*07e0*/  VIADD R13, R14, 0x7fe00000 ;  /* 0x7fe000000e0d7836 */ /* 0x000fcc0000000000 */
[----:B------:R-:W-:-:S10]  /*07f0*/  DMUL R10, R8, R12 ;  /* 0x0000000c080a7228 */ /* 0x000fd40000000000 */
[----:B------:R-:W-:-:S13]  /*0800*/  FSETP.GTU.AND P0, PT, |R11|, 1.469367938527859385e-39, PT ;  /* 0x001000000b00780b */ /* 0x000fda0003f0c200 */
[----:B------:R-:W-:Y:S05]  /*0810*/  @P0 BRA `(.L_x_23) ;  /* 0x0000000000840947 */ /* 0x000fea0003800000 */
[----:B------:R-:W-:Y:S01]  /*0820*/  DFMA R2, R8, -R2, R6 ;  /* 0x800000020802722b */ /* 0x000fe20000000006 */
[----:B------:R-:W-:-:S09]  /*0830*/  IMAD.MOV.U32 R12, RZ, RZ, RZ ;  /* 0x000000ffff0c7224 */ /* 0x000fd200078e00ff */
        /* <DEDUP_REMOVED lines=14> */
.L_x_22:
[----:B------:R-:W-:-:S14]  /*0920*/  DSETP.NAN.AND P0, PT, R4, R4, PT ;  /* 0x000000040400722a */ /* 0x000fdc0003f08000 */
[----:B------:R-:W-:Y:S05]  /*0930*/  @P0 BRA `(.L_x_24) ;  /* 0x0000000000340947 */ /* 0x000fea0003800000 */
[----:B------:R-:W-:Y:S01]  /*0940*/  ISETP.NE.AND P0, PT, R15, R14, PT ;  /* 0x0000000e0f00720c */ /* 0x000fe20003f05270 */
[----:B------:R-:W-:Y:S02]  /*0950*/  IMAD.MOV.U32 R10, RZ, RZ, 0x0 ;  /* 0x00000000ff0a7424 */ /* 0x000fe400078e00ff */
[----:B------:R-:W-:-:S10]  /*0960*/  IMAD.MOV.U32 R11, RZ, RZ, -0x80000 ;  /* 0xfff80000ff0b7424 */ /* 0x000fd400078e00ff */
[----:B------:R-:W-:Y:S05]  /*0970*/  @!P0 BRA `(.L_x_23) ;  /* 0x00000000002c8947 */ /* 0x000fea0003800000 */
[----:B------:R-:W-:Y:S02]  /*0980*/  ISETP.NE.AND P0, PT, R15, 0x7ff00000, PT ;  /* 0x7ff000000f00780c */ /* 0x000fe40003f05270 */
[----:B------:R-:W-:Y:S02]  /*0990*/  LOP3.LUT R4, R5, 0x40000000, RZ, 0x3c, !PT ;  /* 0x4000000005047812 */ /* 0x000fe400078e3cff */
[----:B------:R-:W-:Y:S02]  /*09a0*/  ISETP.EQ.OR P0, PT, R14, RZ, !P0 ;  /* 0x000000ff0e00720c */ /* 0x000fe40004702670 */
[----:B------:R-:W-:-:S11]  /*09b0*/  LOP3.LUT R11, R4, 0x80000000, RZ, 0xc0, !PT ;  /* 0x80000000040b7812 */ /* 0x000fd600078ec0ff */
[----:B------:R-:W-:Y:S02]  /*09c0*/  @P0 LOP3.LUT R2, R11, 0x7ff00000, RZ, 0xfc, !PT ;  /* 0x7ff000000b020812 */ /* 0x000fe400078efcff */
[----:B------:R-:W-:Y:S01]  /*09d0*/  @!P0 MOV R10, RZ ;  /* 0x000000ff000a8202 */ /* 0x000fe20000000f00 */
[----:B------:R-:W-:Y:S02]  /*09e0*/  @P0 IMAD.MOV.U32 R10, RZ, RZ, RZ ;  /* 0x000000ffff0a0224 */ /* 0x000fe400078e00ff */
[----:B------:R-:W-:Y:S01]  /*09f0*/  @P0 IMAD.MOV.U32 R11, RZ, RZ, R2 ;  /* 0x000000ffff0b0224 */ /* 0x000fe200078e0002 */
[----:B------:R-:W-:Y:S06]  /*0a00*/  BRA `(.L_x_23) ;  /* 0x0000000000087947 */ /* 0x000fec0003800000 */
.L_x_24:
[----:B------:R-:W-:Y:S02]  /*0a10*/  LOP3.LUT R11, R5, 0x80000, RZ, 0xfc, !PT ;  /* 0x00080000050b7812 */ /* 0x000fe400078efcff */
[----:B------:R-:W-:-:S07]  /*0a20*/  MOV R10, R4 ;  /* 0x00000004000a7202 */ /* 0x000fce0000000f00 */
.L_x_23:
[----:B------:R-:W-:Y:S01]  /*0a30*/  IMAD.MOV.U32 R2, RZ, RZ, R0 ;  /* 0x000000ffff027224 */ /* 0x000fe200078e0000 */
[----:B------:R-:W-:-:S04]  /*0a40*/  MOV R3, 0x0 ;  /* 0x0000000000037802 */ /* 0x000fc80000000f00 */
[----:B------:R-:W-:Y:S05]  /*0a50*/  RET.REL.NODEC R2 `(_Z10jacobi_natPPPdS1_S1_i) ;  /* 0xfffffff402687950 */ /* 0x000fea0003c3ffff */
.L_x_25:
        /* <DEDUP_REMOVED lines=10> */
.L_x_39:


//--------------------- .text._Z10jacobi_seqPPPdS1_S1_i --------------------------
	.section	.text._Z10jacobi_seqPPPdS1_S1_i,"ax",@progbits
	.align	128
        .global         _Z10jacobi_seqPPPdS1_S1_i
        .type           _Z10jacobi_seqPPPdS1_S1_i,@function
        .size           _Z10jacobi_seqPPPdS1_S1_i,(.L_x_40 - _Z10jacobi_seqPPPdS1_S1_i)
        .other          _Z10jacobi_seqPPPdS1_S1_i,@"STO_CUDA_ENTRY STV_DEFAULT"
_Z10jacobi_seqPPPdS1_S1_i:
.text._Z10jacobi_seqPPPdS1_S1_i:
[----:B------:R-:W-:Y:S08]  /*0000*/  LDC R1, c[0x0][0x37c] ;  /* 0x0000df00ff017b82 */ /* 0x000ff00000000800 */
[----:B------:R-:W0:Y:S02]  /*0010*/  LDC R2, c[0x0][0x398] ;  /* 0x0000e600ff027b82 */ /* 0x000e240000000800 */
[----:B0-----:R-:W-:-:S13]  /*0020*/  ISETP.GE.AND P0, PT, R2, 0x1, PT ;  /* 0x000000010200780c */ /* 0x001fda0003f06270 */
[----:B------:R-:W-:Y:S05]  /*0030*/  @!P0 EXIT ;  /* 0x000000000000894d */ /* 0x000fea0003800000 */
[----:B------:R-:W-:Y:S02]  /*0040*/  VIADD R2, R2, 0x1 ;  /* 0x0000000102027836 */ /* 0x000fe40000000000 */
[----:B------:R-:W-:-:S04]  /*0050*/  IMAD.MOV.U32 R4, RZ, RZ, 0x1 ;  /* 0x00000001ff047424 */ /* 0x000fc800078e00ff */
[----:B------:R-:W0:Y:S08]  /*0060*/  I2F.F64.U32 R2, R2 ;  /* 0x0000000200027312 */ /* 0x000e300000201800 */
        /* <DEDUP_REMOVED lines=13> */
[----:B------:R-:W-:Y:S05]  /*0140*/  CALL.REL.NOINC `($__internal_4_$__cuda_sm20_div_rn_f64_full) ;  /* 0x0000000c00087944 */ /* 0x000fea0003c00000 */
.L_x_26:
[----:B------:R-:W0:Y:S01]  /*0150*/  LDCU UR4, c[0x0][0x398] ;  /* 0x00007300ff0477ac */ /* 0x000e220008000800 */
[----:B------:R-:W-:Y:S01]  /*0160*/  DMUL R4, R4, R4 ;  /* 0x0000000404047228 */ /* 0x000fe20000000000 */
[----:B------:R-:W-:Y:S01]  /*0170*/  IMAD.MOV.U32 R0, RZ, RZ, 0x1 ;  /* 0x00000001ff007424 */ /* 0x000fe200078e00ff */
[----:B------:R-:W1:Y:S01]  /*0180*/  LDCU.64 UR8, c[0x0][0x358] ;  /* 0x00006b00ff0877ac */ /* 0x000e620008000a00 */
[----:B0-----:R-:W-:-:S04]  /*0190*/  ULOP3.LUT UR4, UR4, 0x7ffffffe, URZ, 0xc0, !UPT ;  /* 0x7ffffffe04047892 */ /* 0x001fc8000f8ec0ff */
[----:B-1----:R-:W-:-:S12]  /*01a0*/  UIADD3 UR7, UPT, UPT, -UR4, URZ, URZ ;  /* 0x000000ff04077290 */ /* 0x002fd8000fffe1ff */
.L_x_31:
[----:B0-----:R-:W0:Y:S01]  /*01b0*/  LDC.64 R6, c[0x0][0x388] ;  /* 0x0000e200ff067b82 */ /* 0x001e220000000a00 */
[----:B-1----:R-:W1:Y:S01]  /*01c0*/  LDCU UR4, c[0x0][0x398] ;  /* 0x00007300ff0477ac */ /* 0x002e620008000800 */
[----:B------:R-:W-:-:S06]  /*01d0*/  IMAD.MOV.U32 R2, RZ, RZ, 0x1 ;  /* 0x00000001ff027424 */ /* 0x000fcc00078e00ff */
[----:B------:R-:W2:Y:S08]  /*01e0*/  LDC.64 R8, c[0x0][0x390] ;  /* 0x0000e400ff087b82 */ /* 0x000eb00000000a00 */
[----:B------:R-:W3:Y:S01]  /*01f0*/  LDC.64 R10, c[0x0][0x380] ;  /* 0x0000e000ff0a7b82 */ /* 0x000ee20000000a00 */
[C---:B-1----:R-:W-:Y:S01]  /*0200*/  ISETP.NE.AND P0, PT, R0.reuse, UR4, PT ;  /* 0x0000000400007c0c */ /* 0x042fe2000bf05270 */
[----:B0-----:R-:W-:-:S04]  /*0210*/  IMAD.WIDE.U32 R6, R0, 0x8, R6 ;  /* 0x0000000800067825 */ /* 0x001fc800078e0006 */
[----:B--2---:R-:W-:-:S04]  /*0220*/  IMAD.WIDE.U32 R8, R0, 0x8, R8 ;  /* 0x0000000800087825 */ /* 0x004fc800078e0008 */
[----:B---3--:R-:W-:-:S04]  /*0230*/  IMAD.WIDE.U32 R10, R0, 0x8, R10 ;  /* 0x00000008000a7825 */ /* 0x008fc800078e000a */
[----:B------:R-:W-:-:S07]  /*0240*/  VIADD R0, R0, 0x1 ;  /* 0x0000000100007836 */ /* 0x000fce0000000000 */
.L_x_30:
[----:B0-----:R-:W0:Y:S01]  /*0250*/  LDCU UR12, c[0x0][0x398] ;  /* 0x00007300ff0c77ac */ /* 0x001e220008000800 */
[----:B------:R-:W-:Y:S01]  /*0260*/  IMAD.MOV.U32 R3, RZ, RZ, 0x1 ;  /* 0x00000001ff037424 */ /* 0x000fe200078e00ff */
[----:B0-----:R-:W-:-:S09]  /*0270*/  UISETP.NE.AND UP0, UPT, UR12, 0x1, UPT ;  /* 0x000000010c00788c */ /* 0x001fd2000bf05270 */
[----:B-1----:R-:W-:Y:S05]  /*0280*/  BRA.U !UP0, `(.L_x_27) ;  /* 0x0000000508dc7547 */ /* 0x002fea000b800000 */
[----:B------:R-:W-:Y:S01]  /*0290*/  IMAD.MOV.U32 R3, RZ, RZ, RZ ;  /* 0x000000ffff037224 */ /* 0x000fe200078e00ff */
[----:B------:R-:W-:Y:S01]  /*02a0*/  UMOV UR4, URZ ;  /* 0x000000ff00047c82 */ /* 0x000fe20008000000 */
[----:B------:R-:W-:Y:S01]  /*02b0*/  UMOV UR5, URZ ;  /* 0x000000ff00057c82 */ /* 0x000fe20008000000 */
[----:B------:R-:W-:-:S05]  /*02c0*/  UMOV UR6, UR7 ;  /* 0x0000000700067c82 */ /* 0x000fca0008000000 */
.L_x_28:
[----:B0-----:R-:W2:Y:S04]  /*02d0*/  LDG.E.64 R12, desc[UR8][R6.64+-0x8] ;  /* 0xfffff808060c7981 */ /* 0x001ea8000c1e1b00 */
[----:B------:R-:W3:Y:S04]  /*02e0*/  LDG.E.64 R14, desc[UR8][R6.64+0x8] ;  /* 0x00000808060e7981 */ /* 0x000ee8000c1e1b00 */
[----:B------:R-:W4:Y:S04]  /*02f0*/  LDG.E.64 R26, desc[UR8][R6.64] ;  /* 0x00000008061a7981 */ /* 0x000f28000c1e1b00 */
[----:B------:R-:W5:Y:S01]  /*0300*/  LDG.E.64 R20, desc[UR8][R8.64] ;  /* 0x0000000808147981 */ /* 0x000f62000c1e1b00 */
[----:B--2---:R-:W-:-:S04]  /*0310*/  IMAD.WIDE.U32 R24, R2, 0x8, R12 ;  /* 0x0000000802187825 */ /* 0x004fc800078e000c */
[C---:B---3--:R-:W-:Y:S02]  /*0320*/  IMAD.WIDE.U32 R28, R2.reuse, 0x8, R14 ;  /* 0x00000008021c7825 */ /* 0x048fe400078e000e */
[----:B------:R5:W2:Y:S04]  /*0330*/  LDG.E.64 R14, desc[UR8][R24.64] ;  /* 0x00000008180e7981 */ /* 0x000aa8000c1e1b00 */
[----:B------:R-:W3:Y:S01]  /*0340*/  LDG.E.64 R18, desc[UR8][R28.64] ;  /* 0x000000081c127981 */ /* 0x000ee2000c1e1b00 */
[----:B----4-:R-:W-:-:S05]  /*0350*/  IMAD.WIDE.U32 R26, R2, 0x8, R26 ;  /* 0x00000008021a7825 */ /* 0x010fca00078e001a */
[----:B------:R-:W4:Y:S04]  /*0360*/  LDG.E.64 R12, desc[UR8][R26.64+-0x8] ;  /* 0xfffff8081a0c7981 */ /* 0x000f28000c1e1b00 */
[----:B------:R-:W4:Y:S04]  /*0370*/  LDG.E.64 R16, desc[UR8][R26.64+0x8] ;  /* 0x000008081a107981 */ /* 0x000f28000c1e1b00 */
[----:B------:R-:W4:Y:S01]  /*0380*/  LDG.E.64 R22, desc[UR8][R26.64] ;  /* 0x000000081a167981 */ /* 0x000f22000c1e1b00 */
[----:B-----5:R-:W-:-:S03]  /*0390*/  IMAD.WIDE.U32 R24, R2, 0x8, R20 ;  /* 0x0000000802187825 */ /* 0x020fc600078e0014 */
[----:B------:R-:W5:Y:S04]  /*03a0*/  LDG.E.64 R20, desc[UR8][R10.64] ;  /* 0x000000080a147981 */ /* 0x000f68000c1e1b00 */
[----:B------:R-:W5:Y:S01]  /*03b0*/  LDG.E.64 R24, desc[UR8][R24.64] ;  /* 0x0000000818187981 */ /* 0x000f62000c1e1b00 */
[----:B--2---:R-:W-:Y:S02]  /*03c0*/  IADD3 R14, P1, PT, R14, UR4, RZ ;  /* 0x000000040e0e7c10 */ /* 0x004fe4000ff3e0ff */
[----:B---3--:R-:W-:Y:S02]  /*03d0*/  IADD3 R18, P2, PT, R18, UR4, RZ ;  /* 0x0000000412127c10 */ /* 0x008fe4000ff5e0ff */
[----:B------:R-:W-:Y:S02]  /*03e0*/  IADD3.X R15, PT, PT, R15, UR5, RZ, P1, !PT ;  /* 0x000000050f0f7c10 */ /* 0x000fe40008ffe4ff */
[----:B------:R-:W-:-:S04]  /*03f0*/  IADD3.X R19, PT, PT, R19, UR5, RZ, P2, !PT ;  /* 0x0000000513137c10 */ /* 0x000fc800097fe4ff */
[----:B------:R-:W2:Y:S04]  /*0400*/  LDG.E.64 R14, desc[UR8][R14.64+0x8] ;  /* 0x000008080e0e7981 */ /* 0x000ea8000c1e1b00 */
[----:B------:R-:W2:Y:S01]  /*0410*/  LDG.E.64 R18, desc[UR8][R18.64+0x8] ;  /* 0x0000080812127981 */ /* 0x000ea2000c1e1b00 */
[----:B----4-:R-:W-:-:S04]  /*0420*/  IADD3 R12, P1, PT, R12, UR4, RZ ;  /* 0x000000040c0c7c10 */ /* 0x010fc8000ff3e0ff */
[----:B------:R-:W-:Y:S02]  /*0430*/  IADD3.X R13, PT, PT, R13, UR5, RZ, P1, !PT ;  /* 0x000000050d0d7c10 */ /* 0x000fe40008ffe4ff */
[----:B------:R-:W-:-:S04]  /*0440*/  IADD3 R16, P1, PT, R16, UR4, RZ ;  /* 0x0000000410107c10 */ /* 0x000fc8000ff3e0ff */
[----:B------:R-:W3:Y:S01]  /*0450*/  LDG.E.64 R12, desc[UR8][R12.64+0x8] ;  /* 0x000008080c0c7981 */ /* 0x000ee2000c1e1b00 */
[----:B------:R-:W-:Y:S02]  /*0460*/  IADD3.X R17, PT, PT, R17, UR5, RZ, P1, !PT ;  /* 0x0000000511117c10 */ /* 0x000fe40008ffe4ff */
[----:B------:R-:W-:-:S04]  /*0470*/  IADD3 R26, P1, PT, R22, UR4, RZ ;  /* 0x00000004161a7c10 */ /* 0x000fc8000ff3e0ff */
[----:B------:R-:W4:Y:S01]  /*0480*/  LDG.E.64 R16, desc[UR8][R16.64+0x8] ;  /* 0x0000080810107981 */ /* 0x000f22000c1e1b00 */
[----:B------:R-:W-:Y:S02]  /*0490*/  IADD3.X R27, PT, PT, R23, UR5, RZ, P1, !PT ;  /* 0x00000005171b7c10 */ /* 0x000fe40008ffe4ff */
[----:B-----5:R-:W-:Y:S01]  /*04a0*/  IADD3 R24, P1, PT, R24, UR4, RZ ;  /* 0x0000000418187c10 */ /* 0x020fe2000ff3e0ff */
[----:B------:R-:W-:Y:S02]  /*04b0*/  IMAD.WIDE.U32 R20, R2, 0x8, R20 ;  /* 0x0000000802147825 */ /* 0x000fe400078e0014 */
[----:B------:R-:W5:Y:S01]  /*04c0*/  LDG.E.64 R22, desc[UR8][R26.64+0x10] ;  /* 0x000010081a167981 */ /* 0x000f62000c1e1b00 */
[----:B------:R-:W-:-:S03]  /*04d0*/  IADD3.X R25, PT, PT, R25, UR5, RZ, P1, !PT ;  /* 0x0000000519197c10 */ /* 0x000fc60008ffe4ff */
[----:B------:R-:W5:Y:S04]  /*04e0*/  LDG.E.64 R20, desc[UR8][R20.64] ;  /* 0x0000000814147981 */ /* 0x000f68000c1e1b00 */
[----:B------:R-:W5:Y:S01]  /*04f0*/  LDG.E.64 R24, desc[UR8][R24.64+0x8] ;  /* 0x0000080818187981 */ /* 0x000f62000c1e1b00 */
[----:B--2---:R-:W-:-:S03]  /*0500*/  DADD R18, R14, R18 ;  /* 0x000000000e127229 */ /* 0x004fc60000000012 */
[----:B------:R-:W2:Y:S05]  /*0510*/  LDG.E.64 R14, desc[UR8][R26.64] ;  /* 0x000000081a0e7981 */ /* 0x000eaa000c1e1b00 */
[----:B---3--:R-:W-:-:S08]  /*0520*/  DADD R12, R18, R12 ;  /* 0x00000000120c7229 */ /* 0x008fd0000000000c */
[----:B----4-:R-:W-:Y:S01]  /*0530*/  DADD R12, R12, R16 ;  /* 0x000000000c0c7229 */ /* 0x010fe20000000010 */
[----:B-----5:R-:W-:-:S04]  /*0540*/  IADD3 R28, P1, PT, R20, UR4, RZ ;  /* 0x00000004141c7c10 */ /* 0x020fc8000ff3e0ff */
[----:B------:R-:W-:-:S03]  /*0550*/  IADD3.X R29, PT, PT, R21, UR5, RZ, P1, !PT ;  /* 0x00000005151d7c10 */ /* 0x000fc60008ffe4ff */
[----:B--2---:R-:W-:-:S08]  /*0560*/  DADD R12, R12, R14 ;  /* 0x000000000c0c7229 */ /* 0x004fd0000000000e */
[----:B------:R-:W-:-:S08]  /*0570*/  DADD R12, R12, R22 ;  /* 0x000000000c0c7229 */ /* 0x000fd00000000016 */
[----:B------:R-:W-:-:S07]  /*0580*/  DFMA R12, R4, R24, R12 ;  /* 0x00000018040c722b */ /* 0x000fce000000000c */
[----:B------:R0:W-:Y:S04]  /*0590*/  STG.E.64 desc[UR8][R28.64+0x8], R12 ;  /* 0x0000080c1c007986 */ /* 0x0001e8000c101b08 */
[----:B------:R-:W2:Y:S02]  /*05a0*/  LDG.E.64 R14, desc[UR8][R10.64] ;  /* 0x000000080a0e7981 */ /* 0x000ea4000c1e1b00 */
[----:B--2---:R-:W-:-:S06]  /*05b0*/  IMAD.WIDE.U32 R14, R2, 0x8, R14 ;  /* 0x00000008020e7825 */ /* 0x004fcc00078e000e */
[----:B------:R-:W2:Y:S02]  /*05c0*/  LDG.E.64 R14, desc[UR8][R14.64] ;  /* 0x000000080e0e7981 */ /* 0x000ea4000c1e1b00 */
[----:B--2---:R-:W-:-:S04]  /*05d0*/  IADD3 R16, P1, PT, R14, UR4, RZ ;  /* 0x000000040e107c10 */ /* 0x004fc8000ff3e0ff */
[----:B------:R-:W-:-:S05]  /*05e0*/  IADD3.X R17, PT, PT, R15, UR5, RZ, P1, !PT ;  /* 0x000000050f117c10 */ /* 0x000fca0008ffe4ff */
[----:B------:R-:W2:Y:S01]  /*05f0*/  LDG.E.64 R18, desc[UR8][R16.64+0x8] ;  /* 0x0000080810127981 */ /* 0x000ea2000c1e1b00 */
[----:B------:R-:W-:Y:S01]  /*0600*/  UMOV UR10, 0x55555555 ;  /* 0x55555555000a7882 */ /* 0x000fe20000000000 */
[----:B------:R-:W-:Y:S02]  /*0610*/  UMOV UR11, 0x3fc55555 ;  /* 0x3fc55555000b7882 */ /* 0x000fe40000000000 */
[----:B--2---:R-:W-:-:S07]  /*0620*/  DMUL R22, R18, UR10 ;  /* 0x0000000a12167c28 */ /* 0x004fce0008000000 */
[----:B------:R1:W-:Y:S04]  /*0630*/  STG.E.64 desc[UR8][R16.64+0x8], R22 ;  /* 0x0000081610007986 */ /* 0x0003e8000c101b08 */
[----:B------:R-:W2:Y:S04]  /*0640*/  LDG.E.64 R18, desc[UR8][R6.64+-0x8] ;  /* 0xfffff80806127981 */ /* 0x000ea8000c1e1b00 */
[----:B0-----:R-:W3:Y:S04]  /*0650*/  LDG.E.64 R12, desc[UR8][R6.64+0x8] ;  /* 0x00000808060c7981 */ /* 0x001ee8000c1e1b00 */
[----:B------:R-:W4:Y:S04]  /*0660*/  LDG.E.64 R26, desc[UR8][R6.64] ;  /* 0x00000008061a7981 */ /* 0x000f28000c1e1b00 */
[----:B------:R-:W5:Y:S01]  /*0670*/  LDG.E.64 R20, desc[UR8][R8.64] ;  /* 0x0000000808147981 */ /* 0x000f62000c1e1b00 */
[----:B--2---:R-:W-:-:S04]  /*0680*/  IMAD.WIDE.U32 R28, R2, 0x8, R18 ;  /* 0x00000008021c7825 */ /* 0x004fc800078e0012 */
[C---:B---3--:R-:W-:Y:S01]  /*0690*/  IMAD.WIDE.U32 R12, R2.reuse, 0x8, R12 ;  /* 0x00000008020c7825 */ /* 0x048fe200078e000c */
[----:B------:R-:W2:Y:S04]  /*06a0*/  LDG.E.64 R14, desc[UR8][R28.64] ;  /* 0x000000081c0e7981 */ /* 0x000ea8000c1e1b00 */
[----:B------:R-:W3:Y:S01]  /*06b0*/  LDG.E.64 R18, desc[UR8][R12.64] ;  /* 0x000000080c127981 */ /* 0x000ee2000c1e1b00 */
[----:B----4-:R-:W-:-:S05]  /*06c0*/  IMAD.WIDE.U32 R26, R2, 0x8, R26 ;  /* 0x00000008021a7825 */ /* 0x010fca00078e001a */
[----:B-1----:R-:W4:Y:S04]  /*06d0*/  LDG.E.64 R16, desc[UR8][R26.64+0x8] ;  /* 0x000008081a107981 */ /* 0x002f28000c1e1b00 */
        /* <DEDUP_REMOVED lines=28> */
[----:B----4-:R-:W-:-:S08]  /*08a0*/  DADD R12, R12, R16 ;  /* 0x000000000c0c7229 */ /* 0x010fd00000000010 */
[----:B--2---:R-:W-:-:S08]  /*08b0*/  DADD R12, R12, R14 ;  /* 0x000000000c0c7229 */ /* 0x004fd0000000000e */
[----:B-----5:R-:W-:Y:S01]  /*08c0*/  DADD R12, R12, R26 ;  /* 0x000000000c0c7229 */ /* 0x020fe2000000001a */
[----:B------:R-:W-:-:S04]  /*08d0*/  IADD3 R26, P1, PT, R20, UR4, RZ ;  /* 0x00000004141a7c10 */ /* 0x000fc8000ff3e0ff */
[----:B------:R-:W-:-:S03]  /*08e0*/  IADD3.X R27, PT, PT, R21, UR5, RZ, P1, !PT ;  /* 0x00000005151b7c10 */ /* 0x000fc60008ffe4ff */
        /* <DEDUP_REMOVED lines=8> */
[----:B------:R-:W-:Y:S02]  /*0970*/  UIADD3 UR4, UP0, UPT, UR4, 0x10, URZ ;  /* 0x0000001004047890 */ /* 0x000fe4000ff1e0ff */
[----:B------:R-:W-:Y:S02]  /*0980*/  UIADD3 UR6, UPT, UPT, UR6, 0x2, URZ ;  /* 0x0000000206067890 */ /* 0x000fe4000fffe0ff */
[----:B------:R-:W-:Y:S02]  /*0990*/  UIADD3.X UR5, UPT, UPT, URZ, UR5, URZ, UP0, !UPT ;  /* 0x00000005ff057290 */ /* 0x000fe400087fe4ff */
[----:B------:R-:W-:Y:S01]  /*09a0*/  UISETP.NE.AND UP0, UPT, UR6, URZ, UPT ;  /* 0x000000ff0600728c */ /* 0x000fe2000bf05270 */
[----:B------:R-:W-:Y:S01]  /*09b0*/  VIADD R3, R3, 0x2 ;  /* 0x0000000203037836 */ /* 0x000fe20000000000 */
[----:B--2---:R-:W-:-:S07]  /*09c0*/  DMUL R18, R18, UR10 ;  /* 0x0000000a12127c28 */ /* 0x004fce0008000000 */
[----:B------:R0:W-:Y:S01]  /*09d0*/  STG.E.64 desc[UR8][R16.64+0x10], R18 ;  /* 0x0000101210007986 */ /* 0x0001e2000c101b08 */
[----:B------:R-:W-:Y:S05]  /*09e0*/  BRA.U UP0, `(.L_x_28) ;  /* 0xfffffff900387547 */ /* 0x000fea000b83ffff */
[----:B------:R-:W-:-:S07]  /*09f0*/  VIADD R3, R3, 0x1 ;  /* 0x0000000103037836 */ /* 0x000fce0000000000 */
.L_x_27:
[----:B------:R-:W-:-:S09]  /*0a00*/  ULOP3.LUT UP0, URZ, UR12, 0x1, URZ, 0xc0, !UPT ;  /* 0x000000010cff7892 */ /* 0x000fd2000f80c0ff */
[----:B------:R-:W-:Y:S05]  /*0a10*/  BRA.U !UP0, `(.L_x_29) ;  /* 0x0000000108c07547 */ /* 0x000fea000b800000 */
[----:B0-----:R-:W2:Y:S04]  /*0a20*/  LDG.E.64 R12, desc[UR8][R6.64+-0x8] ;  /* 0xfffff808060c7981 */ /* 0x001ea8000c1e1b00 */
[----:B------:R-:W3:Y:S04]  /*0a30*/  LDG.E.64 R14, desc[UR8][R6.64+0x8] ;  /* 0x00000808060e7981 */ /* 0x000ee8000c1e1b00 */
[----:B------:R-:W4:Y:S01]  /*0a40*/  LDG.E.64 R26, desc[UR8][R6.64] ;  /* 0x00000008061a7981 */ /* 0x000f22000c1e1b00 */
[----:B--2---:R-:W-:-:S04]  /*0a50*/  IMAD.WIDE.U32 R16, R2, 0x8, R12 ;  /* 0x0000000802107825 */ /* 0x004fc800078e000c */
[C---:B---3--:R-:W-:Y:S02]  /*0a60*/  IMAD.WIDE.U32 R12, R2.reuse, 0x8, R14 ;  /* 0x00000008020c7825 */ /* 0x048fe400078e000e */
[----:B------:R-:W2:Y:S04]  /*0a70*/  LDG.E.64 R16, desc[UR8][R16.64] ;  /* 0x0000000810107981 */ /* 0x000ea8000c1e1b00 */
[----:B------:R-:W3:Y:S04]  /*0a80*/  LDG.E.64 R12, desc[UR8][R12.64] ;  /* 0x000000080c0c7981 */ /* 0x000ee8000c1e1b00 */
[----:B------:R-:W5:Y:S01]  /*0a90*/  LDG.E.64 R14, desc[UR8][R8.64] ;  /* 0x00000008080e7981 */ /* 0x000f62000c1e1b00 */
[----:B----4-:R-:W-:-:S05]  /*0aa0*/  IMAD.WIDE.U32 R26, R2, 0x8, R26 ;  /* 0x00000008021a7825 */ /* 0x010fca00078e001a */
[----:B------:R-:W4:Y:S04]  /*0ab0*/  LDG.E.64 R18, desc[UR8][R26.64+-0x8] ;  /* 0xfffff8081a127981 */ /* 0x000f28000c1e1b00 */
[----:B------:R-:W4:Y:S01]  /*0ac0*/  LDG.E.64 R20, desc[UR8][R26.64+0x8] ;  /* 0x000008081a147981 */ /* 0x000f22000c1e1b00 */
[----:B--2---:R-:W-:-:S03]  /*0ad0*/  IMAD.WIDE.U32 R28, R3, 0x8, R16 ;  /* 0x00000008031c7825 */ /* 0x004fc600078e0010 */
[----:B------:R-:W2:Y:S01]  /*0ae0*/  LDG.E.64 R16, desc[UR8][R10.64] ;  /* 0x000000080a107981 */ /* 0x000ea2000c1e1b00 */
[----:B---3--:R-:W-:-:S03]  /*0af0*/  IMAD.WIDE.U32 R22, R3, 0x8, R12 ;  /* 0x0000000803167825 */ /* 0x008fc600078e000c */
[----:B------:R-:W3:Y:S04]  /*0b00*/  LDG.E.64 R12, desc[UR8][R26.64] ;  /* 0x000000081a0c7981 */ /* 0x000ee8000c1e1b00 */
[----:B------:R3:W2:Y:S04]  /*0b10*/  LDG.E.64 R24, desc[UR8][R28.64] ;  /* 0x000000081c187981 */ /* 0x0006a8000c1e1b00 */
[----:B------:R-:W2:Y:S01]  /*0b20*/  LDG.E.64 R22, desc[UR8][R22.64] ;  /* 0x0000000816167981 */ /* 0x000ea2000c1e1b00 */
[----:B-----5:R-:W-:-:S06]  /*0b30*/  IMAD.WIDE.U32 R14, R2, 0x8, R14 ;  /* 0x00000008020e7825 */ /* 0x020fcc00078e000e */
[----:B------:R-:W5:Y:S01]  /*0b40*/  LDG.E.64 R14, desc[UR8][R14.64] ;  /* 0x000000080e0e7981 */ /* 0x000f62000c1e1b00 */
[----:B----4-:R-:W-:-:S04]  /*0b50*/  IMAD.WIDE.U32 R18, R3, 0x8, R18 ;  /* 0x0000000803127825 */ /* 0x010fc800078e0012 */
[C---:B------:R-:W-:Y:S02]  /*0b60*/  IMAD.WIDE.U32 R20, R3.reuse, 0x8, R20 ;  /* 0x0000000803147825 */ /* 0x040fe400078e0014 */
[----:B------:R-:W4:Y:S04]  /*0b70*/  LDG.E.64 R18, desc[UR8][R18.64] ;  /* 0x0000000812127981 */ /* 0x000f28000c1e1b00 */
[----:B------:R-:W4:Y:S01]  /*0b80*/  LDG.E.64 R20, desc[UR8][R20.64] ;  /* 0x0000000814147981 */ /* 0x000f22000c1e1b00 */
[----:B---3--:R-:W-:-:S04]  /*0b90*/  IMAD.WIDE R28, R3, 0x8, R12 ;  /* 0x00000008031c7825 */ /* 0x008fc800078e020c */
[C---:B------:R-:W-:Y:S01]  /*0ba0*/  IMAD.WIDE.U32 R12, R3.reuse, 0x8, R12 ;  /* 0x00000008030c7825 */ /* 0x040fe200078e000c */
[----:B--2---:R-:W-:Y:S01]  /*0bb0*/  DADD R24, R24, R22 ;  /* 0x0000000018187229 */ /* 0x004fe20000000016 */
[----:B------:R-:W2:Y:S04]  /*0bc0*/  LDG.E.64 R22, desc[UR8][R28.64+-0x8] ;  /* 0xfffff8081c167981 */ /* 0x000ea8000c1e1b00 */
[----:B------:R-:W3:Y:S01]  /*0bd0*/  LDG.E.64 R12, desc[UR8][R12.64+0x8] ;  /* 0x000008080c0c7981 */ /* 0x000ee2000c1e1b00 */
[----:B-----5:R-:W-:-:S04]  /*0be0*/  IMAD.WIDE.U32 R14, R3, 0x8, R14 ;  /* 0x00000008030e7825 */ /* 0x020fc800078e000e */
[----:B------:R-:W-:Y:S02]  /*0bf0*/  IMAD.WIDE.U32 R16, R2, 0x8, R16 ;  /* 0x0000000802107825 */ /* 0x000fe400078e0010 */
[----:B------:R-:W5:Y:S04]  /*0c00*/  LDG.E.64 R14, desc[UR8][R14.64] ;  /* 0x000000080e0e7981 */ /* 0x000f68000c1e1b00 */
[----:B------:R-:W5:Y:S01]  /*0c10*/  LDG.E.64 R16, desc[UR8][R16.64] ;  /* 0x0000000810107981 */ /* 0x000f62000c1e1b00 */
[----:B----4-:R-:W-:-:S08]  /*0c20*/  DADD R18, R24, R18 ;  /* 0x0000000018127229 */ /* 0x010fd00000000012 */
[----:B------:R-:W-:-:S08]  /*0c30*/  DADD R18, R18, R20 ;  /* 0x0000000012127229 */ /* 0x000fd00000000014 */
[----:B--2---:R-:W-:-:S08]  /*0c40*/  DADD R18, R18, R22 ;  /* 0x0000000012127229 */ /* 0x004fd00000000016 */
[----:B---3--:R-:W-:-:S08]  /*0c50*/  DADD R18, R18, R12 ;  /* 0x0000000012127229 */ /* 0x008fd0000000000c */
[----:B-----5:R-:W-:Y:S01]  /*0c60*/  DFMA R18, R4, R14, R18 ;  /* 0x0000000e0412722b */ /* 0x020fe20000000012 */
[----:B------:R-:W-:-:S06]  /*0c70*/  IMAD.WIDE.U32 R20, R3, 0x8, R16 ;  /* 0x0000000803147825 */ /* 0x000fcc00078e0010 */
[----:B------:R1:W-:Y:S04]  /*0c80*/  STG.E.64 desc[UR8][R20.64], R18 ;  /* 0x0000001214007986 */ /* 0x0003e8000c101b08 */
        /* <DEDUP_REMOVED lines=8> */
[----:B------:R1:W-:Y:S04]  /*0d10*/  STG.E.64 desc[UR8][R14.64], R16 ;  /* 0x000000100e007986 */ /* 0x0003e8000c101b08 */
.L_x_29:
[C---:B------:R-:W-:Y:S01]  /*0d20*/  ISETP.NE.AND P1, PT, R2.reuse, UR12, PT ;  /* 0x0000000c02007c0c */ /* 0x040fe2000bf25270 */
[----:B------:R-:W-:-:S12]  /*0d30*/  VIADD R2, R2, 0x1 ;  /* 0x0000000102027836 */ /* 0x000fd80000000000 */
[----:B------:R-:W-:Y:S05]  /*0d40*/  @P1 BRA `(.L_x_30) ;  /* 0xfffffff400401947 */ /* 0x000fea000383ffff */
[----:B------:R-:W-:Y:S05]  /*0d50*/  @P0 BRA `(.L_x_31) ;  /* 0xfffffff400140947 */ /* 0x000fea000383ffff */
[----:B------:R-:W-:Y:S05]  /*0d60*/  EXIT ;  /* 0x000000000000794d */ /* 0x000fea0003800000 */
        .weak           $__internal_4_$__cuda_sm20_div_rn_f64_full
        .type           $__internal_4_$__cuda_sm20_div_rn_f64_full,@function
        .size           $__internal_4_$__cuda_sm20_div_rn_f64_full,(.L_x_40 - $__internal_4_$__cuda_sm20_div_rn_f64_full)
$__internal_4_$__cuda_sm20_div_rn_f64_full:
[C---:B------:R-:W-:Y:S01]  /*0d70*/  FSETP.GEU.AND P0, PT, |R3|.reuse, 1.469367938527859385e-39, PT ;  /* 0x001000000300780b */ /* 0x040fe20003f0e200 */
[----:B------:R-:W-:Y:S01]  /*0d80*/  IMAD.MOV.U32 R6, RZ, RZ, 0x1 ;  /* 0x00000001ff067424 */ /* 0x000fe200078e00ff */
[C---:B------:R-:W-:Y:S01]  /*0d90*/  LOP3.LUT R4, R3.reuse, 0x800fffff, RZ, 0xc0, !PT ;  /* 0x800fffff03047812 */ /* 0x040fe200078ec0ff */
[----:B------:R-:W-:Y:S01]  /*0da0*/  IMAD.MOV.U32 R15, RZ, RZ, 0x40000000 ;  /* 0x40000000ff0f7424 */ /* 0x000fe200078e00ff */
[----:B------:R-:W-:Y:S01]  /*0db0*/  LOP3.LUT R12, R3, 0x7ff00000, RZ, 0xc0, !PT ;  /* 0x7ff00000030c7812 */ /* 0x000fe200078ec0ff */
[----:B------:R-:W-:Y:S01]  /*0dc0*/  IMAD.MOV.U32 R16, RZ, RZ, 0x1ca00000 ;  /* 0x1ca00000ff107424 */ /* 0x000fe200078e00ff */
[----:B------:R-:W-:Y:S01]  /*0dd0*/  LOP3.LUT R5, R4, 0x3ff00000, RZ, 0xfc, !PT ;  /* 0x3ff0000004057812 */ /* 0x000fe200078efcff */
[----:B------:R-:W-:Y:S01]  /*0de0*/  IMAD.MOV.U32 R4, RZ, RZ, R2 ;  /* 0x000000ffff047224 */ /* 0x000fe200078e0002 */
[----:B------:R-:W-:Y:S01]  /*0df0*/  ISETP.LE.U32.AND P1, PT, R12, 0x40000000, PT ;  /* 0x400000000c00780c */ /* 0x000fe20003f23070 */
[----:B------:R-:W-:Y:S02]  /*0e00*/  IMAD.MOV.U32 R14, RZ, RZ, R12 ;  /* 0x000000ffff0e7224 */ /* 0x000fe400078e000c */
[----:B------:R-:W-:-:S02]  /*0e10*/  VIADD R17, R15, 0xffffffff ;  /* 0xffffffff0f117836 */ /* 0x000fc40000000000 */
        /* <DEDUP_REMOVED lines=17> */
[----:B------:R-:W-:Y:S01]  /*0f30*/  LOP3.LUT R12, R3, 0x7ff00000, RZ, 0xc0, !PT ;  /* 0x7ff00000030c7812 */ /* 0x000fe200078ec0ff */
[----:B------:R-:W-:-:S03]  /*0f40*/  IMAD.MOV.U32 R10, RZ, RZ, 0x40000000 ;  /* 0x40000000ff0a7424 */ /* 0x000fc600078e00ff */
[----:B------:R-:W-:Y:S01]  /*0f50*/  ISETP.LE.U32.AND P0, PT, R12, 0x40000000, PT ;  /* 0x400000000c00780c */ /* 0x000fe20003f03070 */
[----:B------:R-:W-:Y:S02]  /*0f60*/  IMAD.MOV R11, RZ, RZ, -R12 ;  /* 0x000000ffff0b7224 */ /* 0x000fe400078e0a0c */
[----:B------:R-:W-:-:S03]  /*0f70*/  IMAD.MOV.U32 R12, RZ, RZ, RZ ;  /* 0x000000ffff0c7224 */ /* 0x000fc600078e00ff */
[----:B------:R-:W-:Y:S02]  /*0f80*/  VIADDMNMX R10, R11, R10, 0xb9600000, !PT ;  /* 0xb96000000b0a7446 */ /* 0x000fe4000780010a */
[----:B------:R-:W-:Y:S02]  /*0f90*/  SEL R11, R16, 0x63400000, !P0 ;  /* 0x63400000100b7807 */ /* 0x000fe40004000000 */
[----:B------:R-:W-:-:S05]  /*0fa0*/  VIMNMX R10, PT, PT, R10, 0x46a00000, PT ;  /* 0x46a000000a0a7848 */ /* 0x000fca0003fe0100 */
        /* <DEDUP_REMOVED lines=11> */
[----:B------:R-:W-:Y:S02]  /*1060*/  IMAD.MOV R3, RZ, RZ, -R14 ;  /* 0x000000ffff037224 */ /* 0x000fe400078e0a0e */
        /* <DEDUP_REMOVED lines=9> */
.L_x_32:
        /* <DEDUP_REMOVED lines=10> */
[----:B------:R-:W-:Y:S01]  /*11a0*/  @P0 LOP3.LUT R2, R11, 0x7ff00000, RZ, 0xfc, !PT ;  /* 0x7ff000000b020812 */ /* 0x000fe200078efcff */
[----:B------:R-:W-:Y:S02]  /*11b0*/  @!P0 IMAD.MOV.U32 R10, RZ, RZ, RZ ;  /* 0x000000ffff0a8224 */ /* 0x000fe400078e00ff */
[----:B------:R-:W-:Y:S02]  /*11c0*/  @P0 IMAD.MOV.U32 R10, RZ, RZ, RZ ;  /* 0x000000ffff0a0224 */ /* 0x000fe400078e00ff */
[----:B------:R-:W-:Y:S01]  /*11d0*/  @P0 IMAD.MOV.U32 R11, RZ, RZ, R2 ;  /* 0x000000ffff0b0224 */ /* 0x000fe200078e0002 */
[----:B------:R-:W-:Y:S06]  /*11e0*/  BRA `(.L_x_33) ;  /* 0x0000000000087947 */ /* 0x000fec0003800000 */
.L_x_34:
[----:B------:R-:W-:Y:S01]  /*11f0*/  LOP3.LUT R11, R3, 0x80000, RZ, 0xfc, !PT ;  /* 0x00080000030b7812 */ /* 0x000fe200078efcff */
[----:B------:R-:W-:-:S07]  /*1200*/  IMAD.MOV.U32 R10, RZ, RZ, R2 ;  /* 0x000000ffff0a7224 */ /* 0x000fce00078e0002 */
.L_x_33:
[----:B------:R-:W-:Y:S02]  /*1210*/  IMAD.MOV.U32 R2, RZ, RZ, R0 ;  /* 0x000000ffff027224 */ /* 0x000fe400078e0000 */
[----:B------:R-:W-:Y:S02]  /*1220*/  IMAD.MOV.U32 R3, RZ, RZ, 0x0 ;  /* 0x00000000ff037424 */ /* 0x000fe400078e00ff */
[----:B------:R-:W-:Y:S02]  /*1230*/  IMAD.MOV.U32 R4, RZ, RZ, R10 ;  /* 0x000000ffff047224 */ /* 0x000fe400078e000a */
[----:B------:R-:W-:Y:S01]  /*1240*/  IMAD.MOV.U32 R5, RZ, RZ, R11 ;  /* 0x000000ffff057224 */ /* 0x000fe200078e000b */
[----:B------:R-:W-:Y:S06]  /*1250*/  RET.REL.NODEC R2 `(_Z10jacobi_seqPPPdS1_S1_i) ;  /* 0xffffffec02687950 */ /* 0x000fec0003c3ffff */
.L_x_35:
        /* <DEDUP_REMOVED lines=10> */
.L_x_40:


//--------------------- .nv.shared.reserved.0     --------------------------
	.section	.nv.shared.reserved.0,"aw",@nobits
	.weak		__nv_reservedSMEM_offset_0_alias
	.size		__nv_reservedSMEM_offset_0_alias, 0, 64
	.other		__nv_reservedSMEM_offset_0_alias,@"STO_CUDA_RESERVED_SHARED STV_DEFAULT"
__nv_reservedSMEM_offset_0_alias:
	.zero		0
	.zero		64


//--------------------- .nv.constant0._Z11jacobi_gpu1PPPdS1_S1_S1_i --------------------------
	.section	.nv.constant0._Z11jacobi_gpu1PPPdS1_S1_S1_i,"a",@progbits
	.sectionflags	@""
	.align	4
.nv.constant0._Z11jacobi_gpu1PPPdS1_S1_S1_i:
	.zero		932


//--------------------- .nv.constant0._Z11jacobi_gpu0PPPdS1_S1_S1_i --------------------------
	.section	.nv.constant0._Z11jacobi_gpu0PPPdS1_S1_S1_i,"a",@progbits
	.sectionflags	@""
	.align	4
.nv.constant0._Z11jacobi_gpu0PPPdS1_S1_S1_i:
	.zero		932


//--------------------- .nv.constant0._Z20jacobi_nat_with_normPPPdS1_S1_iS_ --------------------------
	.section	.nv.constant0._Z20jacobi_nat_with_normPPPdS1_S1_iS_,"a",@progbits
	.sectionflags	@""
	.align	4
.nv.constant0._Z20jacobi_nat_with_normPPPdS1_S1_iS_:
	.zero		936


//--------------------- .nv.constant0._Z10jacobi_natPPPdS1_S1_i --------------------------
	.section	.nv.constant0._Z10jacobi_natPPPdS1_S1_i,"a",@progbits
	.sectionflags	@""
	.align	4
.nv.constant0._Z10jacobi_natPPPdS1_S1_i:
	.zero		924


//--------------------- .nv.constant0._Z10jacobi_seqPPPdS1_S1_i --------------------------
	.section	.nv.constant0._Z10jacobi_seqPPPdS1_S1_i,"a",@progbits
	.sectionflags	@""
	.align	4
.nv.constant0._Z10jacobi_seqPPPdS1_S1_i:
	.zero		924


//--------------------- SYMBOLS --------------------------

	.type		.nv.reservedSmem.offset0,@object
	.size		.nv.reservedSmem.offset0,0x4
